//
// Generated by NVIDIA NVVM Compiler
//
// Compiler Build ID: CL-36424714
// Cuda compilation tools, release 13.0, V13.0.88
// Based on NVVM 20.0.0
//

.version 9.0
.target sm_100
.address_size 64

	// .globl	_Z24kernel_set_zero_boundaryPdii
.func  (.param .align 16 .b8 func_retval0[16]) __internal_trig_reduction_slowpathd
(
	.param .b64 __internal_trig_reduction_slowpathd_param_0
)
;
.global .align 8 .b8 __cudart_i2opi_d[144] = {8, 93, 141, 31, 177, 95, 251, 107, 234, 146, 82, 138, 247, 57, 7, 61, 123, 241, 229, 235, 199, 186, 39, 117, 45, 234, 95, 158, 102, 63, 70, 79, 183, 9, 203, 39, 207, 126, 54, 109, 31, 109, 10, 90, 139, 17, 47, 239, 15, 152, 5, 222, 255, 151, 248, 31, 59, 40, 249, 189, 139, 95, 132, 156, 244, 57, 83, 131, 57, 214, 145, 57, 65, 126, 95, 180, 38, 112, 156, 233, 132, 68, 187, 46, 245, 53, 130, 232, 62, 167, 41, 177, 28, 235, 29, 254, 28, 146, 209, 9, 234, 46, 73, 6, 224, 210, 77, 66, 58, 110, 36, 183, 97, 197, 187, 222, 171, 99, 81, 254, 65, 144, 67, 60, 153, 149, 98, 219, 192, 221, 52, 245, 209, 87, 39, 252, 41, 21, 68, 78, 110, 131, 249, 162};
.global .align 16 .b8 __cudart_sin_cos_coeffs[128] = {70, 210, 176, 44, 241, 229, 90, 190, 146, 227, 172, 105, 227, 29, 199, 62, 161, 98, 219, 25, 160, 1, 42, 191, 24, 8, 17, 17, 17, 17, 129, 63, 84, 85, 85, 85, 85, 85, 197, 191, 0, 0, 0, 0, 0, 0, 0, 0, 0, 0, 0, 0, 0, 0, 0, 0, 100, 129, 253, 32, 131, 255, 168, 189, 40, 133, 239, 193, 167, 238, 33, 62, 217, 230, 6, 142, 79, 126, 146, 190, 233, 188, 221, 25, 160, 1, 250, 62, 71, 93, 193, 22, 108, 193, 86, 191, 81, 85, 85, 85, 85, 85, 165, 63, 0, 0, 0, 0, 0, 0, 224, 191, 0, 0, 0, 0, 0, 0, 240, 63};

.visible .entry _Z24kernel_set_zero_boundaryPdii(
	.param .u64 .ptr .align 1 _Z24kernel_set_zero_boundaryPdii_param_0,
	.param .u32 _Z24kernel_set_zero_boundaryPdii_param_1,
	.param .u32 _Z24kernel_set_zero_boundaryPdii_param_2
)
{
	.reg .pred 	%p<11>;
	.reg .b32 	%r<16>;
	.reg .b64 	%rd<6>;

	ld.param.u64 	%rd1, [_Z24kernel_set_zero_boundaryPdii_param_0];
	ld.param.u32 	%r3, [_Z24kernel_set_zero_boundaryPdii_param_1];
	ld.param.u32 	%r5, [_Z24kernel_set_zero_boundaryPdii_param_2];
	mov.u32 	%r6, %ctaid.x;
	mov.u32 	%r7, %ntid.x;
	mov.u32 	%r8, %tid.x;
	mad.lo.s32 	%r1, %r6, %r7, %r8;
	mov.u32 	%r9, %ctaid.y;
	mov.u32 	%r10, %ntid.y;
	mov.u32 	%r11, %tid.y;
	mad.lo.s32 	%r12, %r9, %r10, %r11;
	setp.ge.s32 	%p1, %r1, %r3;
	setp.ge.s32 	%p2, %r12, %r5;
	or.pred  	%p3, %p1, %p2;
	@%p3 bra 	$L__BB0_3;
	setp.ne.s32 	%p4, %r1, 0;
	add.s32 	%r13, %r3, -1;
	setp.ne.s32 	%p5, %r1, %r13;
	and.pred  	%p6, %p4, %p5;
	setp.ne.s32 	%p7, %r12, 0;
	and.pred  	%p8, %p7, %p6;
	add.s32 	%r14, %r5, -1;
	setp.ne.s32 	%p9, %r12, %r14;
	and.pred  	%p10, %p8, %p9;
	@%p10 bra 	$L__BB0_3;
	mad.lo.s32 	%r15, %r3, %r12, %r1;
	cvta.to.global.u64 	%rd2, %rd1;
	mul.wide.s32 	%rd3, %r15, 8;
	add.s64 	%rd4, %rd2, %rd3;
	mov.b64 	%rd5, 0;
	st.global.u64 	[%rd4], %rd5;
$L__BB0_3:
	ret;

}
	// .globl	_Z17kernel_init_u0_u1PdS_iidddddd
.visible .entry _Z17kernel_init_u0_u1PdS_iidddddd(
	.param .u64 .ptr .align 1 _Z17kernel_init_u0_u1PdS_iidddddd_param_0,
	.param .u64 .ptr .align 1 _Z17kernel_init_u0_u1PdS_iidddddd_param_1,
	.param .u32 _Z17kernel_init_u0_u1PdS_iidddddd_param_2,
	.param .u32 _Z17kernel_init_u0_u1PdS_iidddddd_param_3,
	.param .f64 _Z17kernel_init_u0_u1PdS_iidddddd_param_4,
	.param .f64 _Z17kernel_init_u0_u1PdS_iidddddd_param_5,
	.param .f64 _Z17kernel_init_u0_u1PdS_iidddddd_param_6,
	.param .f64 _Z17kernel_init_u0_u1PdS_iidddddd_param_7,
	.param .f64 _Z17kernel_init_u0_u1PdS_iidddddd_param_8,
	.param .f64 _Z17kernel_init_u0_u1PdS_iidddddd_param_9
)
{
	.reg .pred 	%p<51>;
	.reg .b32 	%r<110>;
	.reg .b64 	%rd<49>;
	.reg .b64 	%fd<367>;

	ld.param.u64 	%rd3, [_Z17kernel_init_u0_u1PdS_iidddddd_param_1];
	ld.param.u32 	%r33, [_Z17kernel_init_u0_u1PdS_iidddddd_param_2];
	ld.param.u32 	%r35, [_Z17kernel_init_u0_u1PdS_iidddddd_param_3];
	ld.param.f64 	%fd65, [_Z17kernel_init_u0_u1PdS_iidddddd_param_4];
	ld.param.f64 	%fd66, [_Z17kernel_init_u0_u1PdS_iidddddd_param_5];
	ld.param.f64 	%fd68, [_Z17kernel_init_u0_u1PdS_iidddddd_param_7];
	ld.param.f64 	%fd69, [_Z17kernel_init_u0_u1PdS_iidddddd_param_8];
	mov.u32 	%r36, %ctaid.x;
	mov.u32 	%r37, %ntid.x;
	mov.u32 	%r38, %tid.x;
	mad.lo.s32 	%r1, %r36, %r37, %r38;
	mov.u32 	%r39, %ctaid.y;
	mov.u32 	%r40, %ntid.y;
	mov.u32 	%r41, %tid.y;
	mad.lo.s32 	%r42, %r39, %r40, %r41;
	setp.ge.s32 	%p1, %r1, %r33;
	setp.ge.s32 	%p2, %r42, %r35;
	or.pred  	%p3, %p1, %p2;
	@%p3 bra 	$L__BB1_43;
	cvt.rn.f64.s32 	%fd71, %r1;
	mul.f64 	%fd72, %fd65, %fd71;
	mov.f64 	%fd73, 0d400921FB54442D18;
	div.rn.f64 	%fd1, %fd73, %fd68;
	div.rn.f64 	%fd2, %fd73, %fd69;
	mul.f64 	%fd3, %fd72, %fd1;
	abs.f64 	%fd4, %fd3;
	setp.neu.f64 	%p4, %fd4, 0d7FF0000000000000;
	@%p4 bra 	$L__BB1_3;
	mov.f64 	%fd79, 0d0000000000000000;
	mul.rn.f64 	%fd357, %fd3, %fd79;
	mov.b32 	%r100, 0;
	bra.uni 	$L__BB1_5;
$L__BB1_3:
	mul.f64 	%fd74, %fd3, 0d3FE45F306DC9C883;
	cvt.rni.s32.f64 	%r100, %fd74;
	cvt.rn.f64.s32 	%fd75, %r100;
	fma.rn.f64 	%fd76, %fd75, 0dBFF921FB54442D18, %fd3;
	fma.rn.f64 	%fd77, %fd75, 0dBC91A62633145C00, %fd76;
	fma.rn.f64 	%fd357, %fd75, 0dB97B839A252049C0, %fd77;
	setp.ltu.f64 	%p5, %fd4, 0d41E0000000000000;
	@%p5 bra 	$L__BB1_5;
	{ // callseq 0, 0
	.param .b64 param0;
	st.param.f64 	[param0], %fd3;
	.param .align 16 .b8 retval0[16];
	call.uni (retval0), 
	__internal_trig_reduction_slowpathd, 
	(
	param0
	);
	ld.param.f64 	%fd357, [retval0];
	ld.param.b32 	%r100, [retval0+8];
	} // callseq 0
$L__BB1_5:
	shl.b32 	%r45, %r100, 6;
	cvt.u64.u32 	%rd4, %r45;
	and.b64  	%rd5, %rd4, 64;
	mov.u64 	%rd6, __cudart_sin_cos_coeffs;
	add.s64 	%rd7, %rd6, %rd5;
	mul.rn.f64 	%fd80, %fd357, %fd357;
	and.b32  	%r46, %r100, 1;
	setp.eq.b32 	%p6, %r46, 1;
	selp.f64 	%fd81, 0dBDA8FF8320FD8164, 0d3DE5DB65F9785EBA, %p6;
	ld.global.nc.v2.f64 	{%fd82, %fd83}, [%rd7];
	fma.rn.f64 	%fd84, %fd81, %fd80, %fd82;
	fma.rn.f64 	%fd85, %fd84, %fd80, %fd83;
	ld.global.nc.v2.f64 	{%fd86, %fd87}, [%rd7+16];
	fma.rn.f64 	%fd88, %fd85, %fd80, %fd86;
	fma.rn.f64 	%fd89, %fd88, %fd80, %fd87;
	ld.global.nc.v2.f64 	{%fd90, %fd91}, [%rd7+32];
	fma.rn.f64 	%fd92, %fd89, %fd80, %fd90;
	fma.rn.f64 	%fd93, %fd92, %fd80, %fd91;
	fma.rn.f64 	%fd94, %fd93, %fd357, %fd357;
	fma.rn.f64 	%fd95, %fd93, %fd80, 0d3FF0000000000000;
	selp.f64 	%fd96, %fd95, %fd94, %p6;
	and.b32  	%r47, %r100, 2;
	setp.eq.s32 	%p7, %r47, 0;
	mov.f64 	%fd97, 0d0000000000000000;
	sub.f64 	%fd98, %fd97, %fd96;
	selp.f64 	%fd9, %fd96, %fd98, %p7;
	cvt.rn.f64.u32 	%fd99, %r42;
	mul.f64 	%fd100, %fd66, %fd99;
	mul.f64 	%fd10, %fd100, %fd2;
	abs.f64 	%fd11, %fd10;
	setp.neu.f64 	%p8, %fd11, 0d7FF0000000000000;
	@%p8 bra 	$L__BB1_7;
	mov.f64 	%fd106, 0d0000000000000000;
	mul.rn.f64 	%fd358, %fd10, %fd106;
	mov.b32 	%r101, 0;
	bra.uni 	$L__BB1_9;
$L__BB1_7:
	mul.f64 	%fd101, %fd10, 0d3FE45F306DC9C883;
	cvt.rni.s32.f64 	%r101, %fd101;
	cvt.rn.f64.s32 	%fd102, %r101;
	fma.rn.f64 	%fd103, %fd102, 0dBFF921FB54442D18, %fd10;
	fma.rn.f64 	%fd104, %fd102, 0dBC91A62633145C00, %fd103;
	fma.rn.f64 	%fd358, %fd102, 0dB97B839A252049C0, %fd104;
	setp.ltu.f64 	%p9, %fd11, 0d41E0000000000000;
	@%p9 bra 	$L__BB1_9;
	{ // callseq 1, 0
	.param .b64 param0;
	st.param.f64 	[param0], %fd10;
	.param .align 16 .b8 retval0[16];
	call.uni (retval0), 
	__internal_trig_reduction_slowpathd, 
	(
	param0
	);
	ld.param.f64 	%fd358, [retval0];
	ld.param.b32 	%r101, [retval0+8];
	} // callseq 1
$L__BB1_9:
	ld.param.u64 	%rd48, [_Z17kernel_init_u0_u1PdS_iidddddd_param_0];
	shl.b32 	%r50, %r101, 6;
	cvt.u64.u32 	%rd8, %r50;
	and.b64  	%rd9, %rd8, 64;
	mov.u64 	%rd10, __cudart_sin_cos_coeffs;
	add.s64 	%rd11, %rd10, %rd9;
	mul.rn.f64 	%fd107, %fd358, %fd358;
	and.b32  	%r51, %r101, 1;
	setp.eq.b32 	%p10, %r51, 1;
	selp.f64 	%fd108, 0dBDA8FF8320FD8164, 0d3DE5DB65F9785EBA, %p10;
	ld.global.nc.v2.f64 	{%fd109, %fd110}, [%rd11];
	fma.rn.f64 	%fd111, %fd108, %fd107, %fd109;
	fma.rn.f64 	%fd112, %fd111, %fd107, %fd110;
	ld.global.nc.v2.f64 	{%fd113, %fd114}, [%rd11+16];
	fma.rn.f64 	%fd115, %fd112, %fd107, %fd113;
	fma.rn.f64 	%fd116, %fd115, %fd107, %fd114;
	ld.global.nc.v2.f64 	{%fd117, %fd118}, [%rd11+32];
	fma.rn.f64 	%fd119, %fd116, %fd107, %fd117;
	fma.rn.f64 	%fd120, %fd119, %fd107, %fd118;
	fma.rn.f64 	%fd121, %fd120, %fd358, %fd358;
	fma.rn.f64 	%fd122, %fd120, %fd107, 0d3FF0000000000000;
	selp.f64 	%fd123, %fd122, %fd121, %p10;
	and.b32  	%r52, %r101, 2;
	setp.eq.s32 	%p11, %r52, 0;
	mov.f64 	%fd124, 0d0000000000000000;
	sub.f64 	%fd125, %fd124, %fd123;
	selp.f64 	%fd126, %fd123, %fd125, %p11;
	mul.f64 	%fd16, %fd9, %fd126;
	mad.lo.s32 	%r53, %r33, %r42, %r1;
	cvta.to.global.u64 	%rd12, %rd48;
	mul.wide.s32 	%rd13, %r53, 8;
	add.s64 	%rd14, %rd12, %rd13;
	st.global.f64 	[%rd14], %fd16;
	cvta.to.global.u64 	%rd15, %rd3;
	add.s64 	%rd1, %rd15, %rd13;
	st.global.f64 	[%rd1], %fd16;
	setp.eq.s32 	%p12, %r1, 0;
	add.s32 	%r54, %r33, -1;
	setp.eq.s32 	%p13, %r1, %r54;
	or.pred  	%p14, %p12, %p13;
	setp.eq.s32 	%p15, %r42, 0;
	or.pred  	%p16, %p15, %p14;
	add.s32 	%r55, %r35, -1;
	setp.eq.s32 	%p17, %r42, %r55;
	or.pred  	%p18, %p16, %p17;
	@%p18 bra 	$L__BB1_43;
	add.s32 	%r56, %r1, 1;
	cvt.rn.f64.s32 	%fd127, %r56;
	mul.f64 	%fd128, %fd65, %fd127;
	mul.f64 	%fd17, %fd128, %fd1;
	abs.f64 	%fd18, %fd17;
	setp.neu.f64 	%p19, %fd18, 0d7FF0000000000000;
	@%p19 bra 	$L__BB1_12;
	mov.f64 	%fd134, 0d0000000000000000;
	mul.rn.f64 	%fd359, %fd17, %fd134;
	mov.b32 	%r102, 0;
	bra.uni 	$L__BB1_14;
$L__BB1_12:
	mul.f64 	%fd129, %fd17, 0d3FE45F306DC9C883;
	cvt.rni.s32.f64 	%r102, %fd129;
	cvt.rn.f64.s32 	%fd130, %r102;
	fma.rn.f64 	%fd131, %fd130, 0dBFF921FB54442D18, %fd17;
	fma.rn.f64 	%fd132, %fd130, 0dBC91A62633145C00, %fd131;
	fma.rn.f64 	%fd359, %fd130, 0dB97B839A252049C0, %fd132;
	setp.ltu.f64 	%p20, %fd18, 0d41E0000000000000;
	@%p20 bra 	$L__BB1_14;
	{ // callseq 2, 0
	.param .b64 param0;
	st.param.f64 	[param0], %fd17;
	.param .align 16 .b8 retval0[16];
	call.uni (retval0), 
	__internal_trig_reduction_slowpathd, 
	(
	param0
	);
	ld.param.f64 	%fd359, [retval0];
	ld.param.b32 	%r102, [retval0+8];
	} // callseq 2
$L__BB1_14:
	shl.b32 	%r59, %r102, 6;
	cvt.u64.u32 	%rd16, %r59;
	and.b64  	%rd17, %rd16, 64;
	mov.u64 	%rd18, __cudart_sin_cos_coeffs;
	add.s64 	%rd19, %rd18, %rd17;
	mul.rn.f64 	%fd135, %fd359, %fd359;
	and.b32  	%r60, %r102, 1;
	setp.eq.b32 	%p22, %r60, 1;
	selp.f64 	%fd136, 0dBDA8FF8320FD8164, 0d3DE5DB65F9785EBA, %p22;
	ld.global.nc.v2.f64 	{%fd137, %fd138}, [%rd19];
	fma.rn.f64 	%fd139, %fd136, %fd135, %fd137;
	fma.rn.f64 	%fd140, %fd139, %fd135, %fd138;
	ld.global.nc.v2.f64 	{%fd141, %fd142}, [%rd19+16];
	fma.rn.f64 	%fd143, %fd140, %fd135, %fd141;
	fma.rn.f64 	%fd144, %fd143, %fd135, %fd142;
	ld.global.nc.v2.f64 	{%fd145, %fd146}, [%rd19+32];
	fma.rn.f64 	%fd147, %fd144, %fd135, %fd145;
	fma.rn.f64 	%fd148, %fd147, %fd135, %fd146;
	fma.rn.f64 	%fd149, %fd148, %fd359, %fd359;
	fma.rn.f64 	%fd150, %fd148, %fd135, 0d3FF0000000000000;
	selp.f64 	%fd151, %fd150, %fd149, %p22;
	and.b32  	%r61, %r102, 2;
	setp.eq.s32 	%p23, %r61, 0;
	mov.f64 	%fd152, 0d0000000000000000;
	sub.f64 	%fd153, %fd152, %fd151;
	selp.f64 	%fd23, %fd151, %fd153, %p23;
	@%p8 bra 	$L__BB1_16;
	mov.f64 	%fd159, 0d0000000000000000;
	mul.rn.f64 	%fd360, %fd10, %fd159;
	mov.b32 	%r103, 0;
	bra.uni 	$L__BB1_18;
$L__BB1_16:
	mul.f64 	%fd154, %fd10, 0d3FE45F306DC9C883;
	cvt.rni.s32.f64 	%r103, %fd154;
	cvt.rn.f64.s32 	%fd155, %r103;
	fma.rn.f64 	%fd156, %fd155, 0dBFF921FB54442D18, %fd10;
	fma.rn.f64 	%fd157, %fd155, 0dBC91A62633145C00, %fd156;
	fma.rn.f64 	%fd360, %fd155, 0dB97B839A252049C0, %fd157;
	setp.ltu.f64 	%p24, %fd11, 0d41E0000000000000;
	@%p24 bra 	$L__BB1_18;
	{ // callseq 3, 0
	.param .b64 param0;
	st.param.f64 	[param0], %fd10;
	.param .align 16 .b8 retval0[16];
	call.uni (retval0), 
	__internal_trig_reduction_slowpathd, 
	(
	param0
	);
	ld.param.f64 	%fd360, [retval0];
	ld.param.b32 	%r103, [retval0+8];
	} // callseq 3
$L__BB1_18:
	shl.b32 	%r64, %r103, 6;
	cvt.u64.u32 	%rd20, %r64;
	and.b64  	%rd21, %rd20, 64;
	mov.u64 	%rd22, __cudart_sin_cos_coeffs;
	add.s64 	%rd23, %rd22, %rd21;
	mul.rn.f64 	%fd160, %fd360, %fd360;
	and.b32  	%r65, %r103, 1;
	setp.eq.b32 	%p25, %r65, 1;
	selp.f64 	%fd161, 0dBDA8FF8320FD8164, 0d3DE5DB65F9785EBA, %p25;
	ld.global.nc.v2.f64 	{%fd162, %fd163}, [%rd23];
	fma.rn.f64 	%fd164, %fd161, %fd160, %fd162;
	fma.rn.f64 	%fd165, %fd164, %fd160, %fd163;
	ld.global.nc.v2.f64 	{%fd166, %fd167}, [%rd23+16];
	fma.rn.f64 	%fd168, %fd165, %fd160, %fd166;
	fma.rn.f64 	%fd169, %fd168, %fd160, %fd167;
	ld.global.nc.v2.f64 	{%fd170, %fd171}, [%rd23+32];
	fma.rn.f64 	%fd172, %fd169, %fd160, %fd170;
	fma.rn.f64 	%fd173, %fd172, %fd160, %fd171;
	fma.rn.f64 	%fd174, %fd173, %fd360, %fd360;
	fma.rn.f64 	%fd175, %fd173, %fd160, 0d3FF0000000000000;
	selp.f64 	%fd176, %fd175, %fd174, %p25;
	and.b32  	%r66, %r103, 2;
	setp.eq.s32 	%p26, %r66, 0;
	mov.f64 	%fd177, 0d0000000000000000;
	sub.f64 	%fd178, %fd177, %fd176;
	selp.f64 	%fd179, %fd176, %fd178, %p26;
	mul.f64 	%fd28, %fd23, %fd179;
	add.s32 	%r67, %r1, -1;
	cvt.rn.f64.s32 	%fd180, %r67;
	mul.f64 	%fd181, %fd65, %fd180;
	mul.f64 	%fd29, %fd181, %fd1;
	abs.f64 	%fd30, %fd29;
	setp.neu.f64 	%p27, %fd30, 0d7FF0000000000000;
	@%p27 bra 	$L__BB1_20;
	mov.f64 	%fd187, 0d0000000000000000;
	mul.rn.f64 	%fd361, %fd29, %fd187;
	mov.b32 	%r104, 0;
	bra.uni 	$L__BB1_22;
$L__BB1_20:
	mul.f64 	%fd182, %fd29, 0d3FE45F306DC9C883;
	cvt.rni.s32.f64 	%r104, %fd182;
	cvt.rn.f64.s32 	%fd183, %r104;
	fma.rn.f64 	%fd184, %fd183, 0dBFF921FB54442D18, %fd29;
	fma.rn.f64 	%fd185, %fd183, 0dBC91A62633145C00, %fd184;
	fma.rn.f64 	%fd361, %fd183, 0dB97B839A252049C0, %fd185;
	setp.ltu.f64 	%p28, %fd30, 0d41E0000000000000;
	@%p28 bra 	$L__BB1_22;
	{ // callseq 4, 0
	.param .b64 param0;
	st.param.f64 	[param0], %fd29;
	.param .align 16 .b8 retval0[16];
	call.uni (retval0), 
	__internal_trig_reduction_slowpathd, 
	(
	param0
	);
	ld.param.f64 	%fd361, [retval0];
	ld.param.b32 	%r104, [retval0+8];
	} // callseq 4
$L__BB1_22:
	shl.b32 	%r70, %r104, 6;
	cvt.u64.u32 	%rd24, %r70;
	and.b64  	%rd25, %rd24, 64;
	mov.u64 	%rd26, __cudart_sin_cos_coeffs;
	add.s64 	%rd27, %rd26, %rd25;
	mul.rn.f64 	%fd188, %fd361, %fd361;
	and.b32  	%r71, %r104, 1;
	setp.eq.b32 	%p30, %r71, 1;
	selp.f64 	%fd189, 0dBDA8FF8320FD8164, 0d3DE5DB65F9785EBA, %p30;
	ld.global.nc.v2.f64 	{%fd190, %fd191}, [%rd27];
	fma.rn.f64 	%fd192, %fd189, %fd188, %fd190;
	fma.rn.f64 	%fd193, %fd192, %fd188, %fd191;
	ld.global.nc.v2.f64 	{%fd194, %fd195}, [%rd27+16];
	fma.rn.f64 	%fd196, %fd193, %fd188, %fd194;
	fma.rn.f64 	%fd197, %fd196, %fd188, %fd195;
	ld.global.nc.v2.f64 	{%fd198, %fd199}, [%rd27+32];
	fma.rn.f64 	%fd200, %fd197, %fd188, %fd198;
	fma.rn.f64 	%fd201, %fd200, %fd188, %fd199;
	fma.rn.f64 	%fd202, %fd201, %fd361, %fd361;
	fma.rn.f64 	%fd203, %fd201, %fd188, 0d3FF0000000000000;
	selp.f64 	%fd204, %fd203, %fd202, %p30;
	and.b32  	%r72, %r104, 2;
	setp.eq.s32 	%p31, %r72, 0;
	mov.f64 	%fd205, 0d0000000000000000;
	sub.f64 	%fd206, %fd205, %fd204;
	selp.f64 	%fd35, %fd204, %fd206, %p31;
	@%p8 bra 	$L__BB1_24;
	mov.f64 	%fd212, 0d0000000000000000;
	mul.rn.f64 	%fd362, %fd10, %fd212;
	mov.b32 	%r105, 0;
	bra.uni 	$L__BB1_26;
$L__BB1_24:
	mul.f64 	%fd207, %fd10, 0d3FE45F306DC9C883;
	cvt.rni.s32.f64 	%r105, %fd207;
	cvt.rn.f64.s32 	%fd208, %r105;
	fma.rn.f64 	%fd209, %fd208, 0dBFF921FB54442D18, %fd10;
	fma.rn.f64 	%fd210, %fd208, 0dBC91A62633145C00, %fd209;
	fma.rn.f64 	%fd362, %fd208, 0dB97B839A252049C0, %fd210;
	setp.ltu.f64 	%p32, %fd11, 0d41E0000000000000;
	@%p32 bra 	$L__BB1_26;
	{ // callseq 5, 0
	.param .b64 param0;
	st.param.f64 	[param0], %fd10;
	.param .align 16 .b8 retval0[16];
	call.uni (retval0), 
	__internal_trig_reduction_slowpathd, 
	(
	param0
	);
	ld.param.f64 	%fd362, [retval0];
	ld.param.b32 	%r105, [retval0+8];
	} // callseq 5
$L__BB1_26:
	setp.neu.f64 	%p33, %fd4, 0d7FF0000000000000;
	shl.b32 	%r75, %r105, 6;
	cvt.u64.u32 	%rd28, %r75;
	and.b64  	%rd29, %rd28, 64;
	mov.u64 	%rd30, __cudart_sin_cos_coeffs;
	add.s64 	%rd31, %rd30, %rd29;
	mul.rn.f64 	%fd213, %fd362, %fd362;
	and.b32  	%r76, %r105, 1;
	setp.eq.b32 	%p34, %r76, 1;
	selp.f64 	%fd214, 0dBDA8FF8320FD8164, 0d3DE5DB65F9785EBA, %p34;
	ld.global.nc.v2.f64 	{%fd215, %fd216}, [%rd31];
	fma.rn.f64 	%fd217, %fd214, %fd213, %fd215;
	fma.rn.f64 	%fd218, %fd217, %fd213, %fd216;
	ld.global.nc.v2.f64 	{%fd219, %fd220}, [%rd31+16];
	fma.rn.f64 	%fd221, %fd218, %fd213, %fd219;
	fma.rn.f64 	%fd222, %fd221, %fd213, %fd220;
	ld.global.nc.v2.f64 	{%fd223, %fd224}, [%rd31+32];
	fma.rn.f64 	%fd225, %fd222, %fd213, %fd223;
	fma.rn.f64 	%fd226, %fd225, %fd213, %fd224;
	fma.rn.f64 	%fd227, %fd226, %fd362, %fd362;
	fma.rn.f64 	%fd228, %fd226, %fd213, 0d3FF0000000000000;
	selp.f64 	%fd229, %fd228, %fd227, %p34;
	and.b32  	%r77, %r105, 2;
	setp.eq.s32 	%p35, %r77, 0;
	mov.f64 	%fd230, 0d0000000000000000;
	sub.f64 	%fd231, %fd230, %fd229;
	selp.f64 	%fd232, %fd229, %fd231, %p35;
	mul.f64 	%fd40, %fd35, %fd232;
	@%p33 bra 	$L__BB1_28;
	mov.f64 	%fd238, 0d0000000000000000;
	mul.rn.f64 	%fd363, %fd3, %fd238;
	mov.b32 	%r106, 0;
	bra.uni 	$L__BB1_30;
$L__BB1_28:
	mul.f64 	%fd233, %fd3, 0d3FE45F306DC9C883;
	cvt.rni.s32.f64 	%r106, %fd233;
	cvt.rn.f64.s32 	%fd234, %r106;
	fma.rn.f64 	%fd235, %fd234, 0dBFF921FB54442D18, %fd3;
	fma.rn.f64 	%fd236, %fd234, 0dBC91A62633145C00, %fd235;
	fma.rn.f64 	%fd363, %fd234, 0dB97B839A252049C0, %fd236;
	setp.ltu.f64 	%p36, %fd4, 0d41E0000000000000;
	@%p36 bra 	$L__BB1_30;
	{ // callseq 6, 0
	.param .b64 param0;
	st.param.f64 	[param0], %fd3;
	.param .align 16 .b8 retval0[16];
	call.uni (retval0), 
	__internal_trig_reduction_slowpathd, 
	(
	param0
	);
	ld.param.f64 	%fd363, [retval0];
	ld.param.b32 	%r106, [retval0+8];
	} // callseq 6
$L__BB1_30:
	shl.b32 	%r80, %r106, 6;
	cvt.u64.u32 	%rd32, %r80;
	and.b64  	%rd33, %rd32, 64;
	mov.u64 	%rd34, __cudart_sin_cos_coeffs;
	add.s64 	%rd35, %rd34, %rd33;
	mul.rn.f64 	%fd239, %fd363, %fd363;
	and.b32  	%r81, %r106, 1;
	setp.eq.b32 	%p37, %r81, 1;
	selp.f64 	%fd240, 0dBDA8FF8320FD8164, 0d3DE5DB65F9785EBA, %p37;
	ld.global.nc.v2.f64 	{%fd241, %fd242}, [%rd35];
	fma.rn.f64 	%fd243, %fd240, %fd239, %fd241;
	fma.rn.f64 	%fd244, %fd243, %fd239, %fd242;
	ld.global.nc.v2.f64 	{%fd245, %fd246}, [%rd35+16];
	fma.rn.f64 	%fd247, %fd244, %fd239, %fd245;
	fma.rn.f64 	%fd248, %fd247, %fd239, %fd246;
	ld.global.nc.v2.f64 	{%fd249, %fd250}, [%rd35+32];
	fma.rn.f64 	%fd251, %fd248, %fd239, %fd249;
	fma.rn.f64 	%fd252, %fd251, %fd239, %fd250;
	fma.rn.f64 	%fd253, %fd252, %fd363, %fd363;
	fma.rn.f64 	%fd254, %fd252, %fd239, 0d3FF0000000000000;
	selp.f64 	%fd255, %fd254, %fd253, %p37;
	and.b32  	%r82, %r106, 2;
	setp.eq.s32 	%p38, %r82, 0;
	mov.f64 	%fd256, 0d0000000000000000;
	sub.f64 	%fd257, %fd256, %fd255;
	selp.f64 	%fd45, %fd255, %fd257, %p38;
	add.s32 	%r83, %r42, 1;
	cvt.rn.f64.u32 	%fd258, %r83;
	mul.f64 	%fd259, %fd66, %fd258;
	mul.f64 	%fd46, %fd259, %fd2;
	abs.f64 	%fd47, %fd46;
	setp.neu.f64 	%p39, %fd47, 0d7FF0000000000000;
	@%p39 bra 	$L__BB1_32;
	mov.f64 	%fd265, 0d0000000000000000;
	mul.rn.f64 	%fd364, %fd46, %fd265;
	mov.b32 	%r107, 0;
	bra.uni 	$L__BB1_34;
$L__BB1_32:
	mul.f64 	%fd260, %fd46, 0d3FE45F306DC9C883;
	cvt.rni.s32.f64 	%r107, %fd260;
	cvt.rn.f64.s32 	%fd261, %r107;
	fma.rn.f64 	%fd262, %fd261, 0dBFF921FB54442D18, %fd46;
	fma.rn.f64 	%fd263, %fd261, 0dBC91A62633145C00, %fd262;
	fma.rn.f64 	%fd364, %fd261, 0dB97B839A252049C0, %fd263;
	setp.ltu.f64 	%p40, %fd47, 0d41E0000000000000;
	@%p40 bra 	$L__BB1_34;
	{ // callseq 7, 0
	.param .b64 param0;
	st.param.f64 	[param0], %fd46;
	.param .align 16 .b8 retval0[16];
	call.uni (retval0), 
	__internal_trig_reduction_slowpathd, 
	(
	param0
	);
	ld.param.f64 	%fd364, [retval0];
	ld.param.b32 	%r107, [retval0+8];
	} // callseq 7
$L__BB1_34:
	setp.neu.f64 	%p41, %fd4, 0d7FF0000000000000;
	shl.b32 	%r86, %r107, 6;
	cvt.u64.u32 	%rd36, %r86;
	and.b64  	%rd37, %rd36, 64;
	mov.u64 	%rd38, __cudart_sin_cos_coeffs;
	add.s64 	%rd39, %rd38, %rd37;
	mul.rn.f64 	%fd266, %fd364, %fd364;
	and.b32  	%r87, %r107, 1;
	setp.eq.b32 	%p42, %r87, 1;
	selp.f64 	%fd267, 0dBDA8FF8320FD8164, 0d3DE5DB65F9785EBA, %p42;
	ld.global.nc.v2.f64 	{%fd268, %fd269}, [%rd39];
	fma.rn.f64 	%fd270, %fd267, %fd266, %fd268;
	fma.rn.f64 	%fd271, %fd270, %fd266, %fd269;
	ld.global.nc.v2.f64 	{%fd272, %fd273}, [%rd39+16];
	fma.rn.f64 	%fd274, %fd271, %fd266, %fd272;
	fma.rn.f64 	%fd275, %fd274, %fd266, %fd273;
	ld.global.nc.v2.f64 	{%fd276, %fd277}, [%rd39+32];
	fma.rn.f64 	%fd278, %fd275, %fd266, %fd276;
	fma.rn.f64 	%fd279, %fd278, %fd266, %fd277;
	fma.rn.f64 	%fd280, %fd279, %fd364, %fd364;
	fma.rn.f64 	%fd281, %fd279, %fd266, 0d3FF0000000000000;
	selp.f64 	%fd282, %fd281, %fd280, %p42;
	and.b32  	%r88, %r107, 2;
	setp.eq.s32 	%p43, %r88, 0;
	mov.f64 	%fd283, 0d0000000000000000;
	sub.f64 	%fd284, %fd283, %fd282;
	selp.f64 	%fd285, %fd282, %fd284, %p43;
	mul.f64 	%fd52, %fd45, %fd285;
	add.s32 	%r89, %r42, -1;
	cvt.rn.f64.u32 	%fd286, %r89;
	mul.f64 	%fd53, %fd66, %fd286;
	@%p41 bra 	$L__BB1_36;
	mov.f64 	%fd292, 0d0000000000000000;
	mul.rn.f64 	%fd365, %fd3, %fd292;
	mov.b32 	%r108, 0;
	bra.uni 	$L__BB1_38;
$L__BB1_36:
	mul.f64 	%fd287, %fd3, 0d3FE45F306DC9C883;
	cvt.rni.s32.f64 	%r108, %fd287;
	cvt.rn.f64.s32 	%fd288, %r108;
	fma.rn.f64 	%fd289, %fd288, 0dBFF921FB54442D18, %fd3;
	fma.rn.f64 	%fd290, %fd288, 0dBC91A62633145C00, %fd289;
	fma.rn.f64 	%fd365, %fd288, 0dB97B839A252049C0, %fd290;
	setp.ltu.f64 	%p44, %fd4, 0d41E0000000000000;
	@%p44 bra 	$L__BB1_38;
	{ // callseq 8, 0
	.param .b64 param0;
	st.param.f64 	[param0], %fd3;
	.param .align 16 .b8 retval0[16];
	call.uni (retval0), 
	__internal_trig_reduction_slowpathd, 
	(
	param0
	);
	ld.param.f64 	%fd365, [retval0];
	ld.param.b32 	%r108, [retval0+8];
	} // callseq 8
$L__BB1_38:
	shl.b32 	%r92, %r108, 6;
	cvt.u64.u32 	%rd40, %r92;
	and.b64  	%rd41, %rd40, 64;
	mov.u64 	%rd42, __cudart_sin_cos_coeffs;
	add.s64 	%rd43, %rd42, %rd41;
	mul.rn.f64 	%fd293, %fd365, %fd365;
	and.b32  	%r93, %r108, 1;
	setp.eq.b32 	%p45, %r93, 1;
	selp.f64 	%fd294, 0dBDA8FF8320FD8164, 0d3DE5DB65F9785EBA, %p45;
	ld.global.nc.v2.f64 	{%fd295, %fd296}, [%rd43];
	fma.rn.f64 	%fd297, %fd294, %fd293, %fd295;
	fma.rn.f64 	%fd298, %fd297, %fd293, %fd296;
	ld.global.nc.v2.f64 	{%fd299, %fd300}, [%rd43+16];
	fma.rn.f64 	%fd301, %fd298, %fd293, %fd299;
	fma.rn.f64 	%fd302, %fd301, %fd293, %fd300;
	ld.global.nc.v2.f64 	{%fd303, %fd304}, [%rd43+32];
	fma.rn.f64 	%fd305, %fd302, %fd293, %fd303;
	fma.rn.f64 	%fd306, %fd305, %fd293, %fd304;
	fma.rn.f64 	%fd307, %fd306, %fd365, %fd365;
	fma.rn.f64 	%fd308, %fd306, %fd293, 0d3FF0000000000000;
	selp.f64 	%fd309, %fd308, %fd307, %p45;
	and.b32  	%r94, %r108, 2;
	setp.eq.s32 	%p46, %r94, 0;
	mov.f64 	%fd310, 0d0000000000000000;
	sub.f64 	%fd311, %fd310, %fd309;
	selp.f64 	%fd58, %fd309, %fd311, %p46;
	mul.f64 	%fd59, %fd53, %fd2;
	abs.f64 	%fd60, %fd59;
	setp.neu.f64 	%p47, %fd60, 0d7FF0000000000000;
	@%p47 bra 	$L__BB1_40;
	mov.f64 	%fd317, 0d0000000000000000;
	mul.rn.f64 	%fd366, %fd59, %fd317;
	mov.b32 	%r109, 0;
	bra.uni 	$L__BB1_42;
$L__BB1_40:
	mul.f64 	%fd312, %fd59, 0d3FE45F306DC9C883;
	cvt.rni.s32.f64 	%r109, %fd312;
	cvt.rn.f64.s32 	%fd313, %r109;
	fma.rn.f64 	%fd314, %fd313, 0dBFF921FB54442D18, %fd59;
	fma.rn.f64 	%fd315, %fd313, 0dBC91A62633145C00, %fd314;
	fma.rn.f64 	%fd366, %fd313, 0dB97B839A252049C0, %fd315;
	setp.ltu.f64 	%p48, %fd60, 0d41E0000000000000;
	@%p48 bra 	$L__BB1_42;
	{ // callseq 9, 0
	.param .b64 param0;
	st.param.f64 	[param0], %fd59;
	.param .align 16 .b8 retval0[16];
	call.uni (retval0), 
	__internal_trig_reduction_slowpathd, 
	(
	param0
	);
	ld.param.f64 	%fd366, [retval0];
	ld.param.b32 	%r109, [retval0+8];
	} // callseq 9
$L__BB1_42:
	ld.param.f64 	%fd356, [_Z17kernel_init_u0_u1PdS_iidddddd_param_9];
	ld.param.f64 	%fd355, [_Z17kernel_init_u0_u1PdS_iidddddd_param_6];
	shl.b32 	%r97, %r109, 6;
	cvt.u64.u32 	%rd44, %r97;
	and.b64  	%rd45, %rd44, 64;
	mov.u64 	%rd46, __cudart_sin_cos_coeffs;
	add.s64 	%rd47, %rd46, %rd45;
	mul.rn.f64 	%fd318, %fd366, %fd366;
	and.b32  	%r98, %r109, 1;
	setp.eq.b32 	%p49, %r98, 1;
	selp.f64 	%fd319, 0dBDA8FF8320FD8164, 0d3DE5DB65F9785EBA, %p49;
	ld.global.nc.v2.f64 	{%fd320, %fd321}, [%rd47];
	fma.rn.f64 	%fd322, %fd319, %fd318, %fd320;
	fma.rn.f64 	%fd323, %fd322, %fd318, %fd321;
	ld.global.nc.v2.f64 	{%fd324, %fd325}, [%rd47+16];
	fma.rn.f64 	%fd326, %fd323, %fd318, %fd324;
	fma.rn.f64 	%fd327, %fd326, %fd318, %fd325;
	ld.global.nc.v2.f64 	{%fd328, %fd329}, [%rd47+32];
	fma.rn.f64 	%fd330, %fd327, %fd318, %fd328;
	fma.rn.f64 	%fd331, %fd330, %fd318, %fd329;
	fma.rn.f64 	%fd332, %fd331, %fd366, %fd366;
	fma.rn.f64 	%fd333, %fd331, %fd318, 0d3FF0000000000000;
	selp.f64 	%fd334, %fd333, %fd332, %p49;
	and.b32  	%r99, %r109, 2;
	setp.eq.s32 	%p50, %r99, 0;
	mov.f64 	%fd335, 0d0000000000000000;
	sub.f64 	%fd336, %fd335, %fd334;
	selp.f64 	%fd337, %fd334, %fd336, %p50;
	add.f64 	%fd338, %fd16, %fd16;
	sub.f64 	%fd339, %fd28, %fd338;
	add.f64 	%fd340, %fd339, %fd40;
	mul.f64 	%fd341, %fd65, %fd65;
	rcp.rn.f64 	%fd342, %fd341;
	sub.f64 	%fd343, %fd52, %fd338;
	fma.rn.f64 	%fd344, %fd58, %fd337, %fd343;
	mul.f64 	%fd345, %fd66, %fd66;
	rcp.rn.f64 	%fd346, %fd345;
	mul.f64 	%fd347, %fd346, %fd344;
	fma.rn.f64 	%fd348, %fd342, %fd340, %fd347;
	mul.f64 	%fd349, %fd356, %fd356;
	mul.f64 	%fd350, %fd355, %fd355;
	mul.f64 	%fd351, %fd350, %fd349;
	fma.rn.f64 	%fd352, %fd355, 0d0000000000000000, %fd16;
	mul.f64 	%fd353, %fd351, 0d3FE0000000000000;
	fma.rn.f64 	%fd354, %fd353, %fd348, %fd352;
	st.global.f64 	[%rd1], %fd354;
$L__BB1_43:
	ret;

}
	// .globl	_Z20kernel_leapfrog_stepPdPKdS1_iidddd
.visible .entry _Z20kernel_leapfrog_stepPdPKdS1_iidddd(
	.param .u64 .ptr .align 1 _Z20kernel_leapfrog_stepPdPKdS1_iidddd_param_0,
	.param .u64 .ptr .align 1 _Z20kernel_leapfrog_stepPdPKdS1_iidddd_param_1,
	.param .u64 .ptr .align 1 _Z20kernel_leapfrog_stepPdPKdS1_iidddd_param_2,
	.param .u32 _Z20kernel_leapfrog_stepPdPKdS1_iidddd_param_3,
	.param .u32 _Z20kernel_leapfrog_stepPdPKdS1_iidddd_param_4,
	.param .f64 _Z20kernel_leapfrog_stepPdPKdS1_iidddd_param_5,
	.param .f64 _Z20kernel_leapfrog_stepPdPKdS1_iidddd_param_6,
	.param .f64 _Z20kernel_leapfrog_stepPdPKdS1_iidddd_param_7,
	.param .f64 _Z20kernel_leapfrog_stepPdPKdS1_iidddd_param_8
)
{
	.reg .pred 	%p<8>;
	.reg .b32 	%r<23>;
	.reg .b64 	%rd<18>;
	.reg .b64 	%fd<29>;

	ld.param.u32 	%r4, [_Z20kernel_leapfrog_stepPdPKdS1_iidddd_param_3];
	ld.param.u32 	%r5, [_Z20kernel_leapfrog_stepPdPKdS1_iidddd_param_4];
	ld.param.f64 	%fd1, [_Z20kernel_leapfrog_stepPdPKdS1_iidddd_param_5];
	ld.param.f64 	%fd4, [_Z20kernel_leapfrog_stepPdPKdS1_iidddd_param_8];
	mov.u32 	%r7, %ctaid.x;
	mov.u32 	%r8, %ntid.x;
	mov.u32 	%r9, %tid.x;
	mad.lo.s32 	%r10, %r7, %r8, %r9;
	mov.u32 	%r11, %ctaid.y;
	mov.u32 	%r12, %ntid.y;
	mov.u32 	%r13, %tid.y;
	mad.lo.s32 	%r14, %r11, %r12, %r13;
	setp.lt.s32 	%p1, %r10, 1;
	add.s32 	%r15, %r4, -1;
	setp.ge.s32 	%p2, %r10, %r15;
	or.pred  	%p3, %p1, %p2;
	setp.eq.s32 	%p4, %r14, 0;
	or.pred  	%p5, %p4, %p3;
	add.s32 	%r16, %r5, -1;
	setp.ge.s32 	%p6, %r14, %r16;
	or.pred  	%p7, %p5, %p6;
	@%p7 bra 	$L__BB2_2;
	ld.param.f64 	%fd28, [_Z20kernel_leapfrog_stepPdPKdS1_iidddd_param_7];
	ld.param.f64 	%fd27, [_Z20kernel_leapfrog_stepPdPKdS1_iidddd_param_6];
	ld.param.u64 	%rd17, [_Z20kernel_leapfrog_stepPdPKdS1_iidddd_param_2];
	ld.param.u64 	%rd16, [_Z20kernel_leapfrog_stepPdPKdS1_iidddd_param_1];
	ld.param.u64 	%rd15, [_Z20kernel_leapfrog_stepPdPKdS1_iidddd_param_0];
	cvta.to.global.u64 	%rd4, %rd16;
	cvta.to.global.u64 	%rd5, %rd17;
	cvta.to.global.u64 	%rd6, %rd15;
	mul.lo.s32 	%r17, %r4, %r14;
	add.s32 	%r18, %r17, %r10;
	mul.f64 	%fd5, %fd1, %fd1;
	rcp.rn.f64 	%fd6, %fd5;
	mul.f64 	%fd7, %fd27, %fd27;
	rcp.rn.f64 	%fd8, %fd7;
	mul.f64 	%fd9, %fd28, %fd28;
	mul.f64 	%fd10, %fd4, %fd4;
	mul.f64 	%fd11, %fd9, %fd10;
	mul.wide.s32 	%rd7, %r18, 8;
	add.s64 	%rd8, %rd4, %rd7;
	ld.global.nc.f64 	%fd12, [%rd8+8];
	ld.global.nc.f64 	%fd13, [%rd8];
	add.f64 	%fd14, %fd13, %fd13;
	sub.f64 	%fd15, %fd12, %fd14;
	ld.global.nc.f64 	%fd16, [%rd8+-8];
	add.f64 	%fd17, %fd16, %fd15;
	add.s32 	%r19, %r17, %r4;
	mul.wide.s32 	%rd9, %r4, 8;
	add.s64 	%rd10, %rd8, %rd9;
	ld.global.nc.f64 	%fd18, [%rd10];
	sub.f64 	%fd19, %fd18, %fd14;
	shl.b32 	%r20, %r4, 1;
	sub.s32 	%r21, %r19, %r20;
	add.s32 	%r22, %r21, %r10;
	mul.wide.s32 	%rd11, %r22, 8;
	add.s64 	%rd12, %rd4, %rd11;
	ld.global.nc.f64 	%fd20, [%rd12];
	add.f64 	%fd21, %fd20, %fd19;
	mul.f64 	%fd22, %fd8, %fd21;
	fma.rn.f64 	%fd23, %fd6, %fd17, %fd22;
	add.s64 	%rd13, %rd5, %rd7;
	ld.global.nc.f64 	%fd24, [%rd13];
	sub.f64 	%fd25, %fd14, %fd24;
	fma.rn.f64 	%fd26, %fd11, %fd23, %fd25;
	add.s64 	%rd14, %rd6, %rd7;
	st.global.f64 	[%rd14], %fd26;
$L__BB2_2:
	ret;

}
.func  (.param .align 16 .b8 func_retval0[16]) __internal_trig_reduction_slowpathd(
	.param .b64 __internal_trig_reduction_slowpathd_param_0
)
{
	.local .align 8 .b8 	__local_depot3[40];
	.reg .b64 	%SP;
	.reg .b64 	%SPL;
	.reg .pred 	%p<10>;
	.reg .b32 	%r<47>;
	.reg .b64 	%rd<74>;
	.reg .b64 	%fd<5>;

	mov.u64 	%SPL, __local_depot3;
	ld.param.f64 	%fd4, [__internal_trig_reduction_slowpathd_param_0];
	add.u64 	%rd1, %SPL, 0;
	{
	.reg .b32 %temp; 
	mov.b64 	{%temp, %r1}, %fd4;
	}
	shr.u32 	%r2, %r1, 20;
	and.b32  	%r3, %r2, 2047;
	setp.eq.s32 	%p1, %r3, 2047;
	mov.b32 	%r46, 0;
	@%p1 bra 	$L__BB3_9;
	add.s32 	%r20, %r3, -1024;
	mov.b64 	%rd20, %fd4;
	shl.b64 	%rd2, %rd20, 11;
	shr.u32 	%r4, %r20, 6;
	sub.s32 	%r45, 15, %r4;
	sub.s32 	%r21, 19, %r4;
	setp.lt.u32 	%p2, %r20, 128;
	selp.b32 	%r6, 18, %r21, %p2;
	setp.ge.s32 	%p3, %r45, %r6;
	mov.b64 	%rd70, 0;
	@%p3 bra 	$L__BB3_4;
	add.s32 	%r23, %r6, %r4;
	neg.s32 	%r43, %r23;
	or.b64  	%rd3, %rd2, -9223372036854775808;
	mov.b64 	%rd70, 0;
	mov.b32 	%r42, 0;
	mov.u64 	%rd25, __cudart_i2opi_d;
	mov.u32 	%r44, %r45;
$L__BB3_3:
	.pragma "nounroll";
	mul.wide.s32 	%rd22, %r42, 8;
	add.s64 	%rd23, %rd1, %rd22;
	mul.wide.s32 	%rd24, %r44, 8;
	add.s64 	%rd26, %rd25, %rd24;
	ld.global.nc.u64 	%rd27, [%rd26];
	{
	.reg .u32 %r0, %r1, %r2, %r3, %alo, %ahi, %blo, %bhi, %clo, %chi;
	mov.b64 	{%alo,%ahi}, %rd27;
	mov.b64 	{%blo,%bhi}, %rd3;
	mov.b64 	{%clo,%chi}, %rd70;
	mad.lo.cc.u32 	%r0, %alo, %blo, %clo;
	madc.hi.cc.u32 	%r1, %alo, %blo, %chi;
	madc.hi.u32 	%r2, %alo, %bhi, 0;
	mad.lo.cc.u32 	%r1, %alo, %bhi, %r1;
	madc.hi.cc.u32 	%r2, %ahi, %blo, %r2;
	madc.hi.u32 	%r3, %ahi, %bhi, 0;
	mad.lo.cc.u32 	%r1, %ahi, %blo, %r1;
	madc.lo.cc.u32 	%r2, %ahi, %bhi, %r2;
	addc.u32 	%r3, %r3, 0;
	mov.b64 	%rd28, {%r0,%r1};
	mov.b64 	%rd70, {%r2,%r3};
	}
	st.local.u64 	[%rd23], %rd28;
	add.s32 	%r44, %r44, 1;
	add.s32 	%r43, %r43, 1;
	add.s32 	%r42, %r42, 1;
	setp.ne.s32 	%p4, %r43, -15;
	mov.u32 	%r45, %r6;
	@%p4 bra 	$L__BB3_3;
$L__BB3_4:
	cvt.s64.s32 	%rd29, %r45;
	cvt.u64.u32 	%rd30, %r4;
	add.s64 	%rd31, %rd30, %rd29;
	shl.b64 	%rd32, %rd31, 3;
	add.s64 	%rd33, %rd1, %rd32;
	st.local.u64 	[%rd33+-120], %rd70;
	and.b32  	%r15, %r2, 63;
	ld.local.u64 	%rd72, [%rd1+16];
	ld.local.u64 	%rd71, [%rd1+24];
	setp.eq.s32 	%p5, %r15, 0;
	@%p5 bra 	$L__BB3_6;
	shl.b64 	%rd34, %rd71, %r15;
	shr.u64 	%rd35, %rd72, 1;
	xor.b32  	%r24, %r15, 63;
	shr.u64 	%rd36, %rd35, %r24;
	or.b64  	%rd71, %rd34, %rd36;
	ld.local.u64 	%rd37, [%rd1+8];
	shl.b64 	%rd38, %rd72, %r15;
	shr.u64 	%rd39, %rd37, 1;
	shr.u64 	%rd40, %rd39, %r24;
	or.b64  	%rd72, %rd38, %rd40;
$L__BB3_6:
	and.b32  	%r25, %r1, -2147483648;
	shr.u64 	%rd41, %rd71, 62;
	cvt.u32.u64 	%r26, %rd41;
	mov.b64 	{%r27, %r28}, %rd71;
	mov.b64 	{%r29, %r30}, %rd72;
	shf.l.wrap.b32 	%r31, %r30, %r27, 2;
	shf.l.wrap.b32 	%r32, %r27, %r28, 2;
	mov.b64 	%rd42, {%r31, %r32};
	shl.b64 	%rd43, %rd72, 2;
	shr.u64 	%rd44, %rd42, 63;
	cvt.u32.u64 	%r33, %rd44;
	add.s32 	%r34, %r33, %r26;
	setp.eq.s32 	%p6, %r25, 0;
	neg.s32 	%r35, %r34;
	selp.b32 	%r46, %r34, %r35, %p6;
	setp.gt.s64 	%p7, %rd42, -1;
	mov.b64 	%rd45, 0;
	{
	.reg .u32 %r0, %r1, %r2, %r3, %a0, %a1, %a2, %a3, %b0, %b1, %b2, %b3;
	mov.b64 	{%a0,%a1}, %rd45;
	mov.b64 	{%a2,%a3}, %rd45;
	mov.b64 	{%b0,%b1}, %rd43;
	mov.b64 	{%b2,%b3}, %rd42;
	sub.cc.u32 	%r0, %a0, %b0;
	subc.cc.u32 	%r1, %a1, %b1;
	subc.cc.u32 	%r2, %a2, %b2;
	subc.u32 	%r3, %a3, %b3;
	mov.b64 	%rd46, {%r0,%r1};
	mov.b64 	%rd47, {%r2,%r3};
	}
	xor.b32  	%r36, %r25, -2147483648;
	selp.b64 	%rd73, %rd42, %rd47, %p7;
	selp.b64 	%rd14, %rd43, %rd46, %p7;
	selp.b32 	%r17, %r25, %r36, %p7;
	clz.b64 	%r37, %rd73;
	cvt.u64.u32 	%rd15, %r37;
	setp.eq.s32 	%p8, %r37, 0;
	@%p8 bra 	$L__BB3_8;
	cvt.u32.u64 	%r38, %rd15;
	and.b32  	%r39, %r38, 63;
	shl.b64 	%rd48, %rd73, %r39;
	shr.u64 	%rd49, %rd14, 1;
	not.b32 	%r40, %r38;
	and.b32  	%r41, %r40, 63;
	shr.u64 	%rd50, %rd49, %r41;
	or.b64  	%rd73, %rd48, %rd50;
$L__BB3_8:
	mov.b64 	%rd51, -3958705157555305931;
	{
	.reg .u32 %r0, %r1, %r2, %r3, %alo, %ahi, %blo, %bhi;
	mov.b64 	{%alo,%ahi}, %rd73;
	mov.b64 	{%blo,%bhi}, %rd51;
	mul.lo.u32 	%r0, %alo, %blo;
	mul.hi.u32 	%r1, %alo, %blo;
	mad.lo.cc.u32 	%r1, %alo, %bhi, %r1;
	madc.hi.u32 	%r2, %alo, %bhi, 0;
	mad.lo.cc.u32 	%r1, %ahi, %blo, %r1;
	madc.hi.cc.u32 	%r2, %ahi, %blo, %r2;
	madc.hi.u32 	%r3, %ahi, %bhi, 0;
	mad.lo.cc.u32 	%r2, %ahi, %bhi, %r2;
	addc.u32 	%r3, %r3, 0;
	mov.b64 	%rd52, {%r0,%r1};
	mov.b64 	%rd53, {%r2,%r3};
	}
	setp.gt.s64 	%p9, %rd53, 0;
	{
	.reg .u32 %r0, %r1, %r2, %r3, %a0, %a1, %a2, %a3, %b0, %b1, %b2, %b3;
	mov.b64 	{%a0,%a1}, %rd52;
	mov.b64 	{%a2,%a3}, %rd53;
	mov.b64 	{%b0,%b1}, %rd52;
	mov.b64 	{%b2,%b3}, %rd53;
	add.cc.u32 	%r0, %a0, %b0;
	addc.cc.u32 	%r1, %a1, %b1;
	addc.cc.u32 	%r2, %a2, %b2;
	addc.u32 	%r3, %a3, %b3;
	mov.b64 	%rd54, {%r0,%r1};
	mov.b64 	%rd55, {%r2,%r3};
	}
	selp.b64 	%rd56, %rd55, %rd53, %p9;
	selp.s64 	%rd57, -1, 0, %p9;
	sub.s64 	%rd58, %rd57, %rd15;
	cvt.u64.u32 	%rd59, %r17;
	shl.b64 	%rd60, %rd59, 32;
	add.s64 	%rd61, %rd56, 1;
	shr.u64 	%rd62, %rd61, 10;
	add.s64 	%rd63, %rd62, 1;
	shr.u64 	%rd64, %rd63, 1;
	shl.b64 	%rd65, %rd58, 52;
	add.s64 	%rd66, %rd65, %rd64;
	add.s64 	%rd67, %rd66, 4602678819172646912;
	or.b64  	%rd68, %rd67, %rd60;
	mov.b64 	%fd4, %rd68;
$L__BB3_9:
	st.param.f64 	[func_retval0], %fd4;
	st.param.b32 	[func_retval0+8], %r46;
	ret;

}


// ===== COMPILED SASS (sm_100) =====

	.target	sm_100

	.elftype	@"ET_EXEC"


//--------------------- .note.nv.tkinfo           --------------------------
	.section	.note.nv.tkinfo,"",@"SHT_NOTE"
	.sectionflags	@"SHF_NOTE_NV_TKINFO"
	.tkinfo
        /*0018*/ 	.word	0x00000002
        /*0030*/ 	.string	""
        /*0030*/ 	.string	"ptxas"
        /*0030*/ 	.string	"Cuda compilation tools, release 13.0, V13.0.88"
        /*0030*/ 	.string	"Build cuda_13.0.r13.0/compiler.36424714_0"
        /*0030*/ 	.string	"-arch sm_100 -m 64 "



//--------------------- .note.nv.cuinfo           --------------------------
	.section	.note.nv.cuinfo,"",@"SHT_NOTE"
	.sectionflags	@"SHF_NOTE_NV_CUINFO"
        /*0018*/ 	.short	0x0002
        /*001a*/ 	.short	0x0064
        /*001c*/ 	.short	0x0082
	.zero		2


//--------------------- .nv.info                  --------------------------
	.section	.nv.info,"",@"SHT_CUDA_INFO"
	.align	4


	//----- nvinfo : EIATTR_REGCOUNT
	.align		4
        /*0000*/ 	.byte	0x04, 0x2f
        /*0002*/ 	.short	(.L_3 - .L_2)
	.align		4
.L_2:
        /*0004*/ 	.word	index@(_Z24kernel_set_zero_boundaryPdii)
        /*0008*/ 	.word	0x00000008


	//----- nvinfo : EIATTR_FRAME_SIZE
	.align		4
.L_3:
        /*000c*/ 	.byte	0x04, 0x11
        /*000e*/ 	.short	(.L_5 - .L_4)
	.align		4
.L_4:
        /*0010*/ 	.word	index@(_Z24kernel_set_zero_boundaryPdii)
        /*0014*/ 	.word	0x00000000


	//----- nvinfo : EIATTR_REGCOUNT
	.align		4
.L_5:
        /*0018*/ 	.byte	0x04, 0x2f
        /*001a*/ 	.short	(.L_7 - .L_6)
	.align		4
.L_6:
        /*001c*/ 	.word	index@(_Z17kernel_init_u0_u1PdS_iidddddd)
        /*0020*/ 	.word	0x00000028


	//----- nvinfo : EIATTR_FRAME_SIZE
	.align		4
.L_7:
        /*0024*/ 	.byte	0x04, 0x11
        /*0026*/ 	.short	(.L_9 - .L_8)
	.align		4
.L_8:
        /*0028*/ 	.word	index@($_Z17kernel_init_u0_u1PdS_iidddddd$__internal_trig_reduction_slowpathd)
        /*002c*/ 	.word	0x00000028


	//----- nvinfo : EIATTR_FRAME_SIZE
	.align		4
.L_9:
        /*0030*/ 	.byte	0x04, 0x11
        /*0032*/ 	.short	(.L_11 - .L_10)
	.align		4
.L_10:
        /*0034*/ 	.word	index@($__internal_2_$__cuda_sm20_div_rn_f64_full)
        /*0038*/ 	.word	0x00000028


	//----- nvinfo : EIATTR_FRAME_SIZE
	.align		4
.L_11:
        /*003c*/ 	.byte	0x04, 0x11
        /*003e*/ 	.short	(.L_13 - .L_12)
	.align		4
.L_12:
        /*0040*/ 	.word	index@($__internal_1_$__cuda_sm20_dblrcp_rn_slowpath_v3)
        /*0044*/ 	.word	0x00000028


	//----- nvinfo : EIATTR_FRAME_SIZE
	.align		4
.L_13:
        /*0048*/ 	.byte	0x04, 0x11
        /*004a*/ 	.short	(.L_15 - .L_14)
	.align		4
.L_14:
        /*004c*/ 	.word	index@(_Z17kernel_init_u0_u1PdS_iidddddd)
        /*0050*/ 	.word	0x00000028


	//----- nvinfo : EIATTR_REGCOUNT
	.align		4
.L_15:
        /*0054*/ 	.byte	0x04, 0x2f
        /*0056*/ 	.short	(.L_17 - .L_16)
	.align		4
.L_16:
        /*0058*/ 	.word	index@(_Z20kernel_leapfrog_stepPdPKdS1_iidddd)
        /*005c*/ 	.word	0x0000001e


	//----- nvinfo : EIATTR_FRAME_SIZE
	.align		4
.L_17:
        /*0060*/ 	.byte	0x04, 0x11
        /*0062*/ 	.short	(.L_19 - .L_18)
	.align		4
.L_18:
        /*0064*/ 	.word	index@($__internal_0_$__cuda_sm20_dblrcp_rn_slowpath_v3)
        /*0068*/ 	.word	0x00000000


	//----- nvinfo : EIATTR_FRAME_SIZE
	.align		4
.L_19:
        /*006c*/ 	.byte	0x04, 0x11
        /*006e*/ 	.short	(.L_21 - .L_20)
	.align		4
.L_20:
        /*0070*/ 	.word	index@(_Z20kernel_leapfrog_stepPdPKdS1_iidddd)
        /*0074*/ 	.word	0x00000000


	//----- nvinfo : EIATTR_MIN_STACK_SIZE
	.align		4
.L_21:
        /*0078*/ 	.byte	0x04, 0x12
        /*007a*/ 	.short	(.L_23 - .L_22)
	.align		4
.L_22:
        /*007c*/ 	.word	index@(_Z20kernel_leapfrog_stepPdPKdS1_iidddd)
        /*0080*/ 	.word	0x00000000


	//----- nvinfo : EIATTR_MIN_STACK_SIZE
	.align		4
.L_23:
        /*0084*/ 	.byte	0x04, 0x12
        /*0086*/ 	.short	(.L_25 - .L_24)
	.align		4
.L_24:
        /*0088*/ 	.word	index@(_Z17kernel_init_u0_u1PdS_iidddddd)
        /*008c*/ 	.word	0x00000028


	//----- nvinfo : EIATTR_MIN_STACK_SIZE
	.align		4
.L_25:
        /*0090*/ 	.byte	0x04, 0x12
        /*0092*/ 	.short	(.L_27 - .L_26)
	.align		4
.L_26:
        /*0094*/ 	.word	index@(_Z24kernel_set_zero_boundaryPdii)
        /*0098*/ 	.word	0x00000000
.L_27:


//--------------------- .nv.compat                --------------------------
	.section	.nv.compat,"",@"SHT_CUDA_COMPAT_INFO"
	.align	4
        /*0000*/ 	.byte	0x02, 0x09, 0x00, 0x00, 0x02, 0x02, 0x01, 0x00, 0x02, 0x05, 0x05, 0x00, 0x03, 0x07, 0x01, 0x01
        /*0010*/ 	.byte	0x02, 0x03, 0x00, 0x00, 0x02, 0x06, 0x01, 0x00, 0x04, 0x0b, 0x08, 0x00, 0x01, 0x00, 0x00, 0x00
        /*0020*/ 	.byte	0x00, 0x00, 0x00, 0x00


//--------------------- .nv.info._Z20kernel_leapfrog_stepPdPKdS1_iidddd --------------------------
	.section	.nv.info._Z20kernel_leapfrog_stepPdPKdS1_iidddd,"",@"SHT_CUDA_INFO"
	.sectionflags	@""
	.align	4


	//----- nvinfo : EIATTR_CUDA_API_VERSION
	.align		4
        /*0000*/ 	.byte	0x04, 0x37
        /*0002*/ 	.short	(.L_29 - .L_28)
.L_28:
        /*0004*/ 	.word	0x00000082


	//----- nvinfo : EIATTR_KPARAM_INFO
	.align		4
.L_29:
        /*0008*/ 	.byte	0x04, 0x17
        /*000a*/ 	.short	(.L_31 - .L_30)
.L_30:
        /*000c*/ 	.word	0x00000000
        /*0010*/ 	.short	0x0008
        /*0012*/ 	.short	0x0038
        /*0014*/ 	.byte	0x00, 0xf0, 0x21, 0x00


	//----- nvinfo : EIATTR_KPARAM_INFO
	.align		4
.L_31:
        /*0018*/ 	.byte	0x04, 0x17
        /*001a*/ 	.short	(.L_33 - .L_32)
.L_32:
        /*001c*/ 	.word	0x00000000
        /*0020*/ 	.short	0x0007
        /*0022*/ 	.short	0x0030
        /*0024*/ 	.byte	0x00, 0xf0, 0x21, 0x00


	//----- nvinfo : EIATTR_KPARAM_INFO
	.align		4
.L_33:
        /*0028*/ 	.byte	0x04, 0x17
        /*002a*/ 	.short	(.L_35 - .L_34)
.L_34:
        /*002c*/ 	.word	0x00000000
        /*0030*/ 	.short	0x0006
        /*0032*/ 	.short	0x0028
        /*0034*/ 	.byte	0x00, 0xf0, 0x21, 0x00


	//----- nvinfo : EIATTR_KPARAM_INFO
	.align		4
.L_35:
        /*0038*/ 	.byte	0x04, 0x17
        /*003a*/ 	.short	(.L_37 - .L_36)
.L_36:
        /*003c*/ 	.word	0x00000000
        /*0040*/ 	.short	0x0005
        /*0042*/ 	.short	0x0020
        /*0044*/ 	.byte	0x00, 0xf0, 0x21, 0x00


	//----- nvinfo : EIATTR_KPARAM_INFO
	.align		4
.L_37:
        /*0048*/ 	.byte	0x04, 0x17
        /*004a*/ 	.short	(.L_39 - .L_38)
.L_38:
        /*004c*/ 	.word	0x00000000
        /*0050*/ 	.short	0x0004
        /*0052*/ 	.short	0x001c
        /*0054*/ 	.byte	0x00, 0xf0, 0x11, 0x00


	//----- nvinfo : EIATTR_KPARAM_INFO
	.align		4
.L_39:
        /*0058*/ 	.byte	0x04, 0x17
        /*005a*/ 	.short	(.L_41 - .L_40)
.L_40:
        /*005c*/ 	.word	0x00000000
        /*0060*/ 	.short	0x0003
        /*0062*/ 	.short	0x0018
        /*0064*/ 	.byte	0x00, 0xf0, 0x11, 0x00


	//----- nvinfo : EIATTR_KPARAM_INFO
	.align		4
.L_41:
        /*0068*/ 	.byte	0x04, 0x17
        /*006a*/ 	.short	(.L_43 - .L_42)
.L_42:
        /*006c*/ 	.word	0x00000000
        /*0070*/ 	.short	0x0002
        /*0072*/ 	.short	0x0010
        /*0074*/ 	.byte	0x00, 0xf5, 0x21, 0x00


	//----- nvinfo : EIATTR_KPARAM_INFO
	.align		4
.L_43:
        /*0078*/ 	.byte	0x04, 0x17
        /*007a*/ 	.short	(.L_45 - .L_44)
.L_44:
        /*007c*/ 	.word	0x00000000
        /*0080*/ 	.short	0x0001
        /*0082*/ 	.short	0x0008
        /*0084*/ 	.byte	0x00, 0xf5, 0x21, 0x00


	//----- nvinfo : EIATTR_KPARAM_INFO
	.align		4
.L_45:
        /*0088*/ 	.byte	0x04, 0x17
        /*008a*/ 	.short	(.L_47 - .L_46)
.L_46:
        /*008c*/ 	.word	0x00000000
        /*0090*/ 	.short	0x0000
        /*0092*/ 	.short	0x0000
        /*0094*/ 	.byte	0x00, 0xf5, 0x21, 0x00


	//----- nvinfo : EIATTR_SPARSE_MMA_MASK
	.align		4
.L_47:
        /*0098*/ 	.byte	0x03, 0x50
        /*009a*/ 	.short	0x0000


	//----- nvinfo : EIATTR_MAXREG_COUNT
	.align		4
        /*009c*/ 	.byte	0x03, 0x1b
        /*009e*/ 	.short	0x00ff


	//----- nvinfo : EIATTR_MERCURY_ISA_VERSION
	.align		4
        /*00a0*/ 	.byte	0x03, 0x5f
        /*00a2*/ 	.short	0x0101


	//----- nvinfo : EIATTR_VRC_CTA_INIT_COUNT
	.align		4
        /*00a4*/ 	.byte	0x02, 0x4a
	.zero		1
	.zero		1


	//----- nvinfo : EIATTR_EXIT_INSTR_OFFSETS
	.align		4
        /*00a8*/ 	.byte	0x04, 0x1c
        /*00aa*/ 	.short	(.L_49 - .L_48)


	//   ....[0]....
.L_48:
        /*00ac*/ 	.word	0x00000100


	//   ....[1]....
        /*00b0*/ 	.word	0x00000580


	//----- nvinfo : EIATTR_CRS_STACK_SIZE
	.align		4
.L_49:
        /*00b4*/ 	.byte	0x04, 0x1e
        /*00b6*/ 	.short	(.L_51 - .L_50)
.L_50:
        /*00b8*/ 	.word	0x00000000


	//----- nvinfo : EIATTR_CBANK_PARAM_SIZE
	.align		4
.L_51:
        /*00bc*/ 	.byte	0x03, 0x19
        /*00be*/ 	.short	0x0040


	//----- nvinfo : EIATTR_PARAM_CBANK
	.align		4
        /*00c0*/ 	.byte	0x04, 0x0a
        /*00c2*/ 	.short	(.L_53 - .L_52)
	.align		4
.L_52:
        /*00c4*/ 	.word	index@(.nv.constant0._Z20kernel_leapfrog_stepPdPKdS1_iidddd)
        /*00c8*/ 	.short	0x0380
        /*00ca*/ 	.short	0x0040


	//----- nvinfo : EIATTR_SW_WAR
	.align		4
.L_53:
        /*00cc*/ 	.byte	0x04, 0x36
        /*00ce*/ 	.short	(.L_55 - .L_54)
.L_54:
        /*00d0*/ 	.word	0x00000008
.L_55:


//--------------------- .nv.info._Z17kernel_init_u0_u1PdS_iidddddd --------------------------
	.section	.nv.info._Z17kernel_init_u0_u1PdS_iidddddd,"",@"SHT_CUDA_INFO"
	.sectionflags	@""
	.align	4


	//----- nvinfo : EIATTR_CUDA_API_VERSION
	.align		4
        /*0000*/ 	.byte	0x04, 0x37
        /*0002*/ 	.short	(.L_57 - .L_56)
.L_56:
        /*0004*/ 	.word	0x00000082


	//----- nvinfo : EIATTR_KPARAM_INFO
	.align		4
.L_57:
        /*0008*/ 	.byte	0x04, 0x17
        /*000a*/ 	.short	(.L_59 - .L_58)
.L_58:
        /*000c*/ 	.word	0x00000000
        /*0010*/ 	.short	0x0009
        /*0012*/ 	.short	0x0040
        /*0014*/ 	.byte	0x00, 0xf0, 0x21, 0x00


	//----- nvinfo : EIATTR_KPARAM_INFO
	.align		4
.L_59:
        /*0018*/ 	.byte	0x04, 0x17
        /*001a*/ 	.short	(.L_61 - .L_60)
.L_60:
        /*001c*/ 	.word	0x00000000
        /*0020*/ 	.short	0x0008
        /*0022*/ 	.short	0x0038
        /*0024*/ 	.byte	0x00, 0xf0, 0x21, 0x00


	//----- nvinfo : EIATTR_KPARAM_INFO
	.align		4
.L_61:
        /*0028*/ 	.byte	0x04, 0x17
        /*002a*/ 	.short	(.L_63 - .L_62)
.L_62:
        /*002c*/ 	.word	0x00000000
        /*0030*/ 	.short	0x0007
        /*0032*/ 	.short	0x0030
        /*0034*/ 	.byte	0x00, 0xf0, 0x21, 0x00


	//----- nvinfo : EIATTR_KPARAM_INFO
	.align		4
.L_63:
        /*0038*/ 	.byte	0x04, 0x17
        /*003a*/ 	.short	(.L_65 - .L_64)
.L_64:
        /*003c*/ 	.word	0x00000000
        /*0040*/ 	.short	0x0006
        /*0042*/ 	.short	0x0028
        /*0044*/ 	.byte	0x00, 0xf0, 0x21, 0x00


	//----- nvinfo : EIATTR_KPARAM_INFO
	.align		4
.L_65:
        /*0048*/ 	.byte	0x04, 0x17
        /*004a*/ 	.short	(.L_67 - .L_66)
.L_66:
        /*004c*/ 	.word	0x00000000
        /*0050*/ 	.short	0x0005
        /*0052*/ 	.short	0x0020
        /*0054*/ 	.byte	0x00, 0xf0, 0x21, 0x00


	//----- nvinfo : EIATTR_KPARAM_INFO
	.align		4
.L_67:
        /*0058*/ 	.byte	0x04, 0x17
        /*005a*/ 	.short	(.L_69 - .L_68)
.L_68:
        /*005c*/ 	.word	0x00000000
        /*0060*/ 	.short	0x0004
        /*0062*/ 	.short	0x0018
        /*0064*/ 	.byte	0x00, 0xf0, 0x21, 0x00


	//----- nvinfo : EIATTR_KPARAM_INFO
	.align		4
.L_69:
        /*0068*/ 	.byte	0x04, 0x17
        /*006a*/ 	.short	(.L_71 - .L_70)
.L_70:
        /*006c*/ 	.word	0x00000000
        /*0070*/ 	.short	0x0003
        /*0072*/ 	.short	0x0014
        /*0074*/ 	.byte	0x00, 0xf0, 0x11, 0x00


	//----- nvinfo : EIATTR_KPARAM_INFO
	.align		4
.L_71:
        /*0078*/ 	.byte	0x04, 0x17
        /*007a*/ 	.short	(.L_73 - .L_72)
.L_72:
        /*007c*/ 	.word	0x00000000
        /*0080*/ 	.short	0x0002
        /*0082*/ 	.short	0x0010
        /*0084*/ 	.byte	0x00, 0xf0, 0x11, 0x00


	//----- nvinfo : EIATTR_KPARAM_INFO
	.align		4
.L_73:
        /*0088*/ 	.byte	0x04, 0x17
        /*008a*/ 	.short	(.L_75 - .L_74)
.L_74:
        /*008c*/ 	.word	0x00000000
        /*0090*/ 	.short	0x0001
        /*0092*/ 	.short	0x0008
        /*0094*/ 	.byte	0x00, 0xf5, 0x21, 0x00


	//----- nvinfo : EIATTR_KPARAM_INFO
	.align		4
.L_75:
        /*0098*/ 	.byte	0x04, 0x17
        /*009a*/ 	.short	(.L_77 - .L_76)
.L_76:
        /*009c*/ 	.word	0x00000000
        /*00a0*/ 	.short	0x0000
        /*00a2*/ 	.short	0x0000
        /*00a4*/ 	.byte	0x00, 0xf5, 0x21, 0x00


	//----- nvinfo : EIATTR_SPARSE_MMA_MASK
	.align		4
.L_77:
        /*00a8*/ 	.byte	0x03, 0x50
        /*00aa*/ 	.short	0x0000


	//----- nvinfo : EIATTR_MAXREG_COUNT
	.align		4
        /*00ac*/ 	.byte	0x03, 0x1b
        /*00ae*/ 	.short	0x00ff


	//----- nvinfo : EIATTR_MERCURY_ISA_VERSION
	.align		4
        /*00b0*/ 	.byte	0x03, 0x5f
        /*00b2*/ 	.short	0x0101


	//----- nvinfo : EIATTR_VRC_CTA_INIT_COUNT
	.align		4
        /*00b4*/ 	.byte	0x02, 0x4a
	.zero		1
	.zero		1


	//----- nvinfo : EIATTR_EXIT_INSTR_OFFSETS
	.align		4
        /*00b8*/ 	.byte	0x04, 0x1c
        /*00ba*/ 	.short	(.L_79 - .L_78)


	//   ....[0]....
.L_78:
        /*00bc*/ 	.word	0x000000d0


	//   ....[1]....
        /*00c0*/ 	.word	0x00000c40


	//   ....[2]....
        /*00c4*/ 	.word	0x00002d80


	//----- nvinfo : EIATTR_CRS_STACK_SIZE
	.align		4
.L_79:
        /*00c8*/ 	.byte	0x04, 0x1e
        /*00ca*/ 	.short	(.L_81 - .L_80)
.L_80:
        /*00cc*/ 	.word	0x00000000


	//----- nvinfo : EIATTR_CBANK_PARAM_SIZE
	.align		4
.L_81:
        /*00d0*/ 	.byte	0x03, 0x19
        /*00d2*/ 	.short	0x0048


	//----- nvinfo : EIATTR_PARAM_CBANK
	.align		4
        /*00d4*/ 	.byte	0x04, 0x0a
        /*00d6*/ 	.short	(.L_83 - .L_82)
	.align		4
.L_82:
        /*00d8*/ 	.word	index@(.nv.constant0._Z17kernel_init_u0_u1PdS_iidddddd)
        /*00dc*/ 	.short	0x0380
        /*00de*/ 	.short	0x0048


	//----- nvinfo : EIATTR_SW_WAR
	.align		4
.L_83:
        /*00e0*/ 	.byte	0x04, 0x36
        /*00e2*/ 	.short	(.L_85 - .L_84)
.L_84:
        /*00e4*/ 	.word	0x00000008
.L_85:


//--------------------- .nv.info._Z24kernel_set_zero_boundaryPdii --------------------------
	.section	.nv.info._Z24kernel_set_zero_boundaryPdii,"",@"SHT_CUDA_INFO"
	.sectionflags	@""
	.align	4


	//----- nvinfo : EIATTR_CUDA_API_VERSION
	.align		4
        /*0000*/ 	.byte	0x04, 0x37
        /*0002*/ 	.short	(.L_87 - .L_86)
.L_86:
        /*0004*/ 	.word	0x00000082


	//----- nvinfo : EIATTR_KPARAM_INFO
	.align		4
.L_87:
        /*0008*/ 	.byte	0x04, 0x17
        /*000a*/ 	.short	(.L_89 - .L_88)
.L_88:
        /*000c*/ 	.word	0x00000000
        /*0010*/ 	.short	0x0002
        /*0012*/ 	.short	0x000c
        /*0014*/ 	.byte	0x00, 0xf0, 0x11, 0x00


	//----- nvinfo : EIATTR_KPARAM_INFO
	.align		4
.L_89:
        /*0018*/ 	.byte	0x04, 0x17
        /*001a*/ 	.short	(.L_91 - .L_90)
.L_90:
        /*001c*/ 	.word	0x00000000
        /*0020*/ 	.short	0x0001
        /*0022*/ 	.short	0x0008
        /*0024*/ 	.byte	0x00, 0xf0, 0x11, 0x00


	//----- nvinfo : EIATTR_KPARAM_INFO
	.align		4
.L_91:
        /*0028*/ 	.byte	0x04, 0x17
        /*002a*/ 	.short	(.L_93 - .L_92)
.L_92:
        /*002c*/ 	.word	0x00000000
        /*0030*/ 	.short	0x0000
        /*0032*/ 	.short	0x0000
        /*0034*/ 	.byte	0x00, 0xf5, 0x21, 0x00


	//----- nvinfo : EIATTR_SPARSE_MMA_MASK
	.align		4
.L_93:
        /*0038*/ 	.byte	0x03, 0x50
        /*003a*/ 	.short	0x0000


	//----- nvinfo : EIATTR_MAXREG_COUNT
	.align		4
        /*003c*/ 	.byte	0x03, 0x1b
        /*003e*/ 	.short	0x00ff


	//----- nvinfo : EIATTR_MERCURY_ISA_VERSION
	.align		4
        /*0040*/ 	.byte	0x03, 0x5f
        /*0042*/ 	.short	0x0101


	//----- nvinfo : EIATTR_VRC_CTA_INIT_COUNT
	.align		4
        /*0044*/ 	.byte	0x02, 0x4a
	.zero		1
	.zero		1


	//----- nvinfo : EIATTR_EXIT_INSTR_OFFSETS
	.align		4
        /*0048*/ 	.byte	0x04, 0x1c
        /*004a*/ 	.short	(.L_95 - .L_94)


	//   ....[0]....
.L_94:
        /*004c*/ 	.word	0x000000c0


	//   ....[1]....
        /*0050*/ 	.word	0x00000140


	//   ....[2]....
        /*0054*/ 	.word	0x00000190


	//----- nvinfo : EIATTR_CBANK_PARAM_SIZE
	.align		4
.L_95:
        /*0058*/ 	.byte	0x03, 0x19
        /*005a*/ 	.short	0x0010


	//----- nvinfo : EIATTR_PARAM_CBANK
	.align		4
        /*005c*/ 	.byte	0x04, 0x0a
        /*005e*/ 	.short	(.L_97 - .L_96)
	.align		4
.L_96:
        /*0060*/ 	.word	index@(.nv.constant0._Z24kernel_set_zero_boundaryPdii)
        /*0064*/ 	.short	0x0380
        /*0066*/ 	.short	0x0010


	//----- nvinfo : EIATTR_SW_WAR
	.align		4
.L_97:
        /*0068*/ 	.byte	0x04, 0x36
        /*006a*/ 	.short	(.L_99 - .L_98)
.L_98:
        /*006c*/ 	.word	0x00000008
.L_99:


//--------------------- .nv.callgraph             --------------------------
	.section	.nv.callgraph,"",@"SHT_CUDA_CALLGRAPH"
	.align	4
	.sectionentsize	8
	.align		4
        /*0000*/ 	.word	0x00000000
	.align		4
        /*0004*/ 	.word	0xffffffff
	.align		4
        /*0008*/ 	.word	0x00000000
	.align		4
        /*000c*/ 	.word	0xfffffffe
	.align		4
        /*0010*/ 	.word	0x00000000
	.align		4
        /*0014*/ 	.word	0xfffffffd
	.align		4
        /*0018*/ 	.word	0x00000000
	.align		4
        /*001c*/ 	.word	0xfffffffc


//--------------------- .nv.constant4             --------------------------
	.section	.nv.constant4,"a",@progbits
	.align	8
	.align		8
.nv.constant4:
        /*0000*/ 	.dword	__cudart_i2opi_d
	.align		8
        /*0008*/ 	.dword	__cudart_sin_cos_coeffs


//--------------------- .text._Z20kernel_leapfrog_stepPdPKdS1_iidddd --------------------------
	.section	.text._Z20kernel_leapfrog_stepPdPKdS1_iidddd,"ax",@progbits
	.align	128
        .global         _Z20kernel_leapfrog_stepPdPKdS1_iidddd
        .type           _Z20kernel_leapfrog_stepPdPKdS1_iidddd,@function
        .size           _Z20kernel_leapfrog_stepPdPKdS1_iidddd,(.L_x_47 - _Z20kernel_leapfrog_stepPdPKdS1_iidddd)
        .other          _Z20kernel_leapfrog_stepPdPKdS1_iidddd,@"STO_CUDA_ENTRY STV_DEFAULT"
_Z20kernel_leapfrog_stepPdPKdS1_iidddd:
.text._Z20kernel_leapfrog_stepPdPKdS1_iidddd:
[----:B------:R-:W-:Y:S01]  /*0000*/  LDC R1, c[0x0][0x37c] ;  /* 0x0000df00ff017b82 */ /* 0x000fe20000000800 */
[----:B------:R-:W0:Y:S07]  /*0010*/  S2R R3, SR_TID.X ;  /* 0x0000000000037919 */ /* 0x000e2e0000002100 */
[----:B------:R-:W0:Y:S01]  /*0020*/  S2UR UR5, SR_CTAID.X ;  /* 0x00000000000579c3 */ /* 0x000e220000002500 */
[----:B------:R-:W1:Y:S01]  /*0030*/  LDCU.64 UR8, c[0x0][0x398] ;  /* 0x00007300ff0877ac */ /* 0x000e620008000a00 */
[----:B------:R-:W2:Y:S06]  /*0040*/  S2R R0, SR_TID.Y ;  /* 0x0000000000007919 */ /* 0x000eac0000002200 */
[----:B------:R-:W0:Y:S08]  /*0050*/  LDC R6, c[0x0][0x360] ;  /* 0x0000d800ff067b82 */ /* 0x000e300000000800 */
[----:B------:R-:W2:Y:S01]  /*0060*/  S2UR UR6, SR_CTAID.Y ;  /* 0x00000000000679c3 */ /* 0x000ea20000002600 */
[----:B-1----:R-:W-:-:S07]  /*0070*/  UIADD3 UR4, UPT, UPT, UR8, -0x1, URZ ;  /* 0xffffffff08047890 */ /* 0x002fce000fffe0ff */
[----:B------:R-:W2:Y:S01]  /*0080*/  LDC R7, c[0x0][0x364] ;  /* 0x0000d900ff077b82 */ /* 0x000ea20000000800 */
[----:B0-----:R-:W-:-:S05]  /*0090*/  IMAD R6, R6, UR5, R3 ;  /* 0x0000000506067c24 */ /* 0x001fca000f8e0203 */
[----:B------:R-:W-:Y:S01]  /*00a0*/  ISETP.GE.AND P0, PT, R6, UR4, PT ;  /* 0x0000000406007c0c */ /* 0x000fe2000bf06270 */
[----:B------:R-:W-:-:S03]  /*00b0*/  UIADD3 UR4, UPT, UPT, UR9, -0x1, URZ ;  /* 0xffffffff09047890 */ /* 0x000fc6000fffe0ff */
[----:B------:R-:W-:Y:S01]  /*00c0*/  ISETP.LT.OR P0, PT, R6, 0x1, P0 ;  /* 0x000000010600780c */ /* 0x000fe20000701670 */
[----:B--2---:R-:W-:-:S05]  /*00d0*/  IMAD R7, R7, UR6, R0 ;  /* 0x0000000607077c24 */ /* 0x004fca000f8e0200 */
[----:B------:R-:W-:-:S04]  /*00e0*/  ISETP.EQ.OR P0, PT, R7, RZ, P0 ;  /* 0x000000ff0700720c */ /* 0x000fc80000702670 */
[----:B------:R-:W-:-:S13]  /*00f0*/  ISETP.GE.OR P0, PT, R7, UR4, P0 ;  /* 0x0000000407007c0c */ /* 0x000fda0008706670 */
[----:B------:R-:W-:Y:S05]  /*0100*/  @P0 EXIT ;  /* 0x000000000000094d */ /* 0x000fea0003800000 */
[----:B------:R-:W0:Y:S01]  /*0110*/  LDC.64 R4, c[0x0][0x3a0] ;  /* 0x0000e800ff047b82 */ /* 0x000e220000000a00 */
[----:B------:R-:W-:Y:S01]  /*0120*/  IMAD R0, R7, UR8, R6 ;  /* 0x0000000807007c24 */ /* 0x000fe2000f8e0206 */
[----:B0-----:R-:W-:-:S06]  /*0130*/  DMUL R4, R4, R4 ;  /* 0x0000000404047228 */ /* 0x001fcc0000000000 */
[----:B------:R-:W0:Y:S04]  /*0140*/  MUFU.RCP64H R3, R5 ;  /* 0x0000000500037308 */ /* 0x000e280000001800 */
[----:B------:R-:W-:-:S05]  /*0150*/  VIADD R2, R5, 0x300402 ;  /* 0x0030040205027836 */ /* 0x000fca0000000000 */
[----:B------:R-:W-:Y:S01]  /*0160*/  FSETP.GEU.AND P0, PT, |R2|, 5.8789094863358348022e-39, PT ;  /* 0x004004020200780b */ /* 0x000fe20003f0e200 */
[----:B0-----:R-:W-:-:S08]  /*0170*/  DFMA R8, -R4, R2, 1 ;  /* 0x3ff000000408742b */ /* 0x001fd00000000102 */
[----:B------:R-:W-:-:S08]  /*0180*/  DFMA R8, R8, R8, R8 ;  /* 0x000000080808722b */ /* 0x000fd00000000008 */
[----:B------:R-:W-:-:S08]  /*0190*/  DFMA R8, R2, R8, R2 ;  /* 0x000000080208722b */ /* 0x000fd00000000002 */
[----:B------:R-:W-:-:S08]  /*01a0*/  DFMA R10, -R4, R8, 1 ;  /* 0x3ff00000040a742b */ /* 0x000fd00000000108 */
[----:B------:R-:W-:Y:S01]  /*01b0*/  DFMA R2, R8, R10, R8 ;  /* 0x0000000a0802722b */ /* 0x000fe20000000008 */
[----:B------:R-:W-:Y:S10]  /*01c0*/  @P0 BRA `(.L_x_0) ;  /* 0x00000000001c0947 */ /* 0x000ff40003800000 */
[----:B------:R-:W-:Y:S01]  /*01d0*/  LOP3.LUT R2, R5, 0x7fffffff, RZ, 0xc0, !PT ;  /* 0x7fffffff05027812 */ /* 0x000fe200078ec0ff */
[----:B------:R-:W-:Y:S01]  /*01e0*/  IMAD.MOV.U32 R10, RZ, RZ, R4 ;  /* 0x000000ffff0a7224 */ /* 0x000fe200078e0004 */
[----:B------:R-:W-:Y:S02]  /*01f0*/  MOV R8, 0x220 ;  /* 0x0000022000087802 */ /* 0x000fe40000000f00 */
[----:B------:R-:W-:-:S07]  /*0200*/  IADD3 R12, PT, PT, R2, -0x100000, RZ ;  /* 0xfff00000020c7810 */ /* 0x000fce0007ffe0ff */
[----:B------:R-:W-:Y:S05]  /*0210*/  CALL.REL.NOINC `($__internal_0_$__cuda_sm20_dblrcp_rn_slowpath_v3) ;  /* 0x0000000000dc7944 */ /* 0x000fea0003c00000 */
[----:B------:R-:W-:Y:S02]  /*0220*/  IMAD.MOV.U32 R2, RZ, RZ, R4 ;  /* 0x000000ffff027224 */ /* 0x000fe400078e0004 */
[----:B------:R-:W-:-:S07]  /*0230*/  IMAD.MOV.U32 R3, RZ, RZ, R5 ;  /* 0x000000ffff037224 */ /* 0x000fce00078e0005 */
.L_x_0:
[----:B------:R-:W0:Y:S01]  /*0240*/  LDC.64 R8, c[0x0][0x3a8] ;  /* 0x0000ea00ff087b82 */ /* 0x000e220000000a00 */
[----:B------:R-:W1:Y:S01]  /*0250*/  LDCU.64 UR4, c[0x0][0x358] ;  /* 0x00006b00ff0477ac */ /* 0x000e620008000a00 */
[----:B0-----:R-:W-:-:S06]  /*0260*/  DMUL R8, R8, R8 ;  /* 0x0000000808087228 */ /* 0x001fcc0000000000 */
[----:B------:R-:W0:Y:S04]  /*0270*/  MUFU.RCP64H R5, R9 ;  /* 0x0000000900057308 */ /* 0x000e280000001800 */
[----:B------:R-:W-:-:S04]  /*0280*/  IADD3 R4, PT, PT, R9, 0x300402, RZ ;  /* 0x0030040209047810 */ /* 0x000fc80007ffe0ff */
[----:B------:R-:W-:Y:S02]  /*0290*/  FSETP.GEU.AND P0, PT, |R4|, 5.8789094863358348022e-39, PT ;  /* 0x004004020400780b */ /* 0x000fe40003f0e200 */
[----:B0-----:R-:W-:-:S08]  /*02a0*/  DFMA R10, -R8, R4, 1 ;  /* 0x3ff00000080a742b */ /* 0x001fd00000000104 */
[----:B------:R-:W-:-:S08]  /*02b0*/  DFMA R10, R10, R10, R10 ;  /* 0x0000000a0a0a722b */ /* 0x000fd0000000000a */
[----:B------:R-:W-:-:S08]  /*02c0*/  DFMA R10, R4, R10, R4 ;  /* 0x0000000a040a722b */ /* 0x000fd00000000004 */
[----:B------:R-:W-:-:S08]  /*02d0*/  DFMA R12, -R8, R10, 1 ;  /* 0x3ff00000080c742b */ /* 0x000fd0000000010a */
[----:B------:R-:W-:Y:S01]  /*02e0*/  DFMA R4, R10, R12, R10 ;  /* 0x0000000c0a04722b */ /* 0x000fe2000000000a */
[----:B-1----:R-:W-:Y:S10]  /*02f0*/  @P0 BRA `(.L_x_1) ;  /* 0x0000000000180947 */ /* 0x002ff40003800000 */
[----:B------:R-:W-:Y:S01]  /*0300*/  LOP3.LUT R4, R9, 0x7fffffff, RZ, 0xc0, !PT ;  /* 0x7fffffff09047812 */ /* 0x000fe200078ec0ff */
[----:B------:R-:W-:Y:S01]  /*0310*/  IMAD.MOV.U32 R10, RZ, RZ, R8 ;  /* 0x000000ffff0a7224 */ /* 0x000fe200078e0008 */
[----:B------:R-:W-:Y:S01]  /*0320*/  MOV R8, 0x360 ;  /* 0x0000036000087802 */ /* 0x000fe20000000f00 */
[----:B------:R-:W-:Y:S01]  /*0330*/  IMAD.MOV.U32 R5, RZ, RZ, R9 ;  /* 0x000000ffff057224 */ /* 0x000fe200078e0009 */
[----:B------:R-:W-:-:S07]  /*0340*/  IADD3 R12, PT, PT, R4, -0x100000, RZ ;  /* 0xfff00000040c7810 */ /* 0x000fce0007ffe0ff */
[----:B------:R-:W-:Y:S05]  /*0350*/  CALL.REL.NOINC `($__internal_0_$__cuda_sm20_dblrcp_rn_slowpath_v3) ;  /* 0x00000000008c7944 */ /* 0x000fea0003c00000 */
.L_x_1:
[----:B------:R-:W0:Y:S08]  /*0360*/  LDC R18, c[0x0][0x398] ;  /* 0x0000e600ff127b82 */ /* 0x000e300000000800 */
[----:B------:R-:W1:Y:S08]  /*0370*/  LDC.64 R10, c[0x0][0x388] ;  /* 0x0000e200ff0a7b82 */ /* 0x000e700000000a00 */
[----:B------:R-:W2:Y:S01]  /*0380*/  LDC.64 R14, c[0x0][0x3b0] ;  /* 0x0000ec00ff0e7b82 */ /* 0x000ea20000000a00 */
[----:B0-----:R-:W-:-:S02]  /*0390*/  IMAD R7, R7, R18, R18 ;  /* 0x0000001207077224 */ /* 0x001fc400078e0212 */
[----:B------:R-:W-:-:S04]  /*03a0*/  IMAD.MOV R12, RZ, RZ, -R18 ;  /* 0x000000ffff0c7224 */ /* 0x000fc800078e0a12 */
[----:B------:R-:W-:Y:S02]  /*03b0*/  IMAD R7, R12, 0x2, R7 ;  /* 0x000000020c077824 */ /* 0x000fe400078e0207 */
[----:B-1----:R-:W-:-:S03]  /*03c0*/  IMAD.WIDE R22, R0, 0x8, R10 ;  /* 0x0000000800167825 */ /* 0x002fc600078e020a */
[----:B------:R-:W-:Y:S02]  /*03d0*/  IADD3 R27, PT, PT, R6, R7, RZ ;  /* 0x00000007061b7210 */ /* 0x000fe40007ffe0ff */
[----:B------:R-:W3:Y:S01]  /*03e0*/  LDG.E.64.CONSTANT R8, desc[UR4][R22.64] ;  /* 0x0000000416087981 */ /* 0x000ee2000c1e9b00 */
[----:B------:R-:W-:Y:S01]  /*03f0*/  IMAD.WIDE R18, R18, 0x8, R22 ;  /* 0x0000000812127825 */ /* 0x000fe200078e0216 */
[----:B------:R-:W0:Y:S02]  /*0400*/  LDC.64 R6, c[0x0][0x390] ;  /* 0x0000e400ff067b82 */ /* 0x000e240000000a00 */
[----:B------:R-:W4:Y:S01]  /*0410*/  LDG.E.64.CONSTANT R20, desc[UR4][R22.64+0x8] ;  /* 0x0000080416147981 */ /* 0x000f22000c1e9b00 */
[----:B------:R-:W-:-:S03]  /*0420*/  IMAD.WIDE R26, R27, 0x8, R10 ;  /* 0x000000081b1a7825 */ /* 0x000fc600078e020a */
[----:B------:R-:W5:Y:S02]  /*0430*/  LDG.E.64.CONSTANT R18, desc[UR4][R18.64] ;  /* 0x0000000412127981 */ /* 0x000f64000c1e9b00 */
[----:B------:R-:W1:Y:S02]  /*0440*/  LDC.64 R10, c[0x0][0x3b8] ;  /* 0x0000ee00ff0a7b82 */ /* 0x000e640000000a00 */
[----:B------:R-:W4:Y:S04]  /*0450*/  LDG.E.64.CONSTANT R16, desc[UR4][R26.64] ;  /* 0x000000041a107981 */ /* 0x000f28000c1e9b00 */
[----:B------:R-:W4:Y:S01]  /*0460*/  LDG.E.64.CONSTANT R12, desc[UR4][R22.64+-0x8] ;  /* 0xfffff804160c7981 */ /* 0x000f22000c1e9b00 */
[----:B0-----:R-:W-:-:S06]  /*0470*/  IMAD.WIDE R6, R0, 0x8, R6 ;  /* 0x0000000800067825 */ /* 0x001fcc00078e0206 */
[----:B------:R-:W4:Y:S01]  /*0480*/  LDG.E.64.CONSTANT R6, desc[UR4][R6.64] ;  /* 0x0000000406067981 */ /* 0x000f22000c1e9b00 */
[----:B--2---:R-:W-:Y:S02]  /*0490*/  DMUL R14, R14, R14 ;  /* 0x0000000e0e0e7228 */ /* 0x004fe40000000000 */
[----:B-1----:R-:W-:-:S08]  /*04a0*/  DMUL R10, R10, R10 ;  /* 0x0000000a0a0a7228 */ /* 0x002fd00000000000 */
[----:B------:R-:W-:Y:S02]  /*04b0*/  DMUL R10, R14, R10 ;  /* 0x0000000a0e0a7228 */ /* 0x000fe40000000000 */
[----:B---3--:R-:W-:-:S08]  /*04c0*/  DADD R8, R8, R8 ;  /* 0x0000000008087229 */ /* 0x008fd00000000008 */
[----:B-----5:R-:W-:Y:S02]  /*04d0*/  DADD R24, -R8, R18 ;  /* 0x0000000008187229 */ /* 0x020fe40000000112 */
[----:B----4-:R-:W-:-:S06]  /*04e0*/  DADD R20, R20, -R8 ;  /* 0x0000000014147229 */ /* 0x010fcc0000000808 */
[----:B------:R-:W-:Y:S01]  /*04f0*/  DADD R24, R24, R16 ;  /* 0x0000000018187229 */ /* 0x000fe20000000010 */
[----:B------:R-:W0:Y:S01]  /*0500*/  LDC.64 R16, c[0x0][0x380] ;  /* 0x0000e000ff107b82 */ /* 0x000e220000000a00 */
[----:B------:R-:W-:-:S06]  /*0510*/  DADD R12, R20, R12 ;  /* 0x00000000140c7229 */ /* 0x000fcc000000000c */
[----:B------:R-:W-:-:S08]  /*0520*/  DMUL R4, R24, R4 ;  /* 0x0000000418047228 */ /* 0x000fd00000000000 */
[----:B------:R-:W-:Y:S02]  /*0530*/  DFMA R2, R12, R2, R4 ;  /* 0x000000020c02722b */ /* 0x000fe40000000004 */
[----:B------:R-:W-:-:S08]  /*0540*/  DADD R6, R8, -R6 ;  /* 0x0000000008067229 */ /* 0x000fd00000000806 */
[----:B------:R-:W-:Y:S01]  /*0550*/  DFMA R2, R10, R2, R6 ;  /* 0x000000020a02722b */ /* 0x000fe20000000006 */
[----:B0-----:R-:W-:-:S06]  /*0560*/  IMAD.WIDE R16, R0, 0x8, R16 ;  /* 0x0000000800107825 */ /* 0x001fcc00078e0210 */
[----:B------:R-:W-:Y:S01]  /*0570*/  STG.E.64 desc[UR4][R16.64], R2 ;  /* 0x0000000210007986 */ /* 0x000fe2000c101b04 */
[----:B------:R-:W-:Y:S05]  /*0580*/  EXIT ;  /* 0x000000000000794d */ /* 0x000fea0003800000 */
        .weak           $__internal_0_$__cuda_sm20_dblrcp_rn_slowpath_v3
        .type           $__internal_0_$__cuda_sm20_dblrcp_rn_slowpath_v3,@function
        .size           $__internal_0_$__cuda_sm20_dblrcp_rn_slowpath_v3,(.L_x_47 - $__internal_0_$__cuda_sm20_dblrcp_rn_slowpath_v3)
$__internal_0_$__cuda_sm20_dblrcp_rn_slowpath_v3:
[----:B------:R-:W-:-:S06]  /*0590*/  IMAD.MOV.U32 R4, RZ, RZ, R10 ;  /* 0x000000ffff047224 */ /* 0x000fcc00078e000a */
[----:B------:R-:W-:-:S14]  /*05a0*/  DSETP.GTU.AND P0, PT, |R4|, +INF , PT ;  /* 0x7ff000000400742a */ /* 0x000fdc0003f0c200 */
[----:B------:R-:W-:Y:S05]  /*05b0*/  @P0 BRA `(.L_x_2) ;  /* 0x00000000007c0947 */ /* 0x000fea0003800000 */
[----:B------:R-:W-:-:S04]  /*05c0*/  LOP3.LUT R13, R5, 0x7fffffff, RZ, 0xc0, !PT ;  /* 0x7fffffff050d7812 */ /* 0x000fc800078ec0ff */
[----:B------:R-:W-:-:S04]  /*05d0*/  IADD3 R9, PT, PT, R13, -0x1, RZ ;  /* 0xffffffff0d097810 */ /* 0x000fc80007ffe0ff */
[----:B------:R-:W-:-:S13]  /*05e0*/  ISETP.GE.U32.AND P0, PT, R9, 0x7fefffff, PT ;  /* 0x7fefffff0900780c */ /* 0x000fda0003f06070 */
[----:B------:R-:W-:Y:S01]  /*05f0*/  @P0 LOP3.LUT R11, R5, 0x7ff00000, RZ, 0x3c, !PT ;  /* 0x7ff00000050b0812 */ /* 0x000fe200078e3cff */
[----:B------:R-:W-:Y:S01]  /*0600*/  @P0 IMAD.MOV.U32 R10, RZ, RZ, RZ ;  /* 0x000000ffff0a0224 */ /* 0x000fe200078e00ff */
[----:B------:R-:W-:Y:S06]  /*0610*/  @P0 BRA `(.L_x_3) ;  /* 0x00000000006c0947 */ /* 0x000fec0003800000 */
[----:B------:R-:W-:-:S13]  /*0620*/  ISETP.GE.U32.AND P0, PT, R13, 0x1000001, PT ;  /* 0x010000010d00780c */ /* 0x000fda0003f06070 */
[----:B------:R-:W-:Y:S05]  /*0630*/  @!P0 BRA `(.L_x_4) ;  /* 0x0000000000348947 */ /* 0x000fea0003800000 */
[----:B------:R-:W-:Y:S01]  /*0640*/  IADD3 R11, PT, PT, R5, -0x3fe00000, RZ ;  /* 0xc0200000050b7810 */ /* 0x000fe20007ffe0ff */
[----:B------:R-:W-:-:S03]  /*0650*/  IMAD.MOV.U32 R10, RZ, RZ, R4 ;  /* 0x000000ffff0a7224 */ /* 0x000fc600078e0004 */
[----:B------:R-:W0:Y:S03]  /*0660*/  MUFU.RCP64H R13, R11 ;  /* 0x0000000b000d7308 */ /* 0x000e260000001800 */
[----:B0-----:R-:W-:-:S08]  /*0670*/  DFMA R14, -R10, R12, 1 ;  /* 0x3ff000000a0e742b */ /* 0x001fd0000000010c */
[----:B------:R-:W-:-:S08]  /*0680*/  DFMA R14, R14, R14, R14 ;  /* 0x0000000e0e0e722b */ /* 0x000fd0000000000e */
[----:B------:R-:W-:-:S08]  /*0690*/  DFMA R14, R12, R14, R12 ;  /* 0x0000000e0c0e722b */ /* 0x000fd0000000000c */
[----:B------:R-:W-:-:S08]  /*06a0*/  DFMA R12, -R10, R14, 1 ;  /* 0x3ff000000a0c742b */ /* 0x000fd0000000010e */
[----:B------:R-:W-:-:S08]  /*06b0*/  DFMA R12, R14, R12, R14 ;  /* 0x0000000c0e0c722b */ /* 0x000fd0000000000e */
[----:B------:R-:W-:-:S08]  /*06c0*/  DMUL R12, R12, 2.2250738585072013831e-308 ;  /* 0x001000000c0c7828 */ /* 0x000fd00000000000 */
[----:B------:R-:W-:-:S08]  /*06d0*/  DFMA R4, -R4, R12, 1 ;  /* 0x3ff000000404742b */ /* 0x000fd0000000010c */
[----:B------:R-:W-:-:S08]  /*06e0*/  DFMA R4, R4, R4, R4 ;  /* 0x000000040404722b */ /* 0x000fd00000000004 */
[----:B------:R-:W-:Y:S01]  /*06f0*/  DFMA R10, R12, R4, R12 ;  /* 0x000000040c0a722b */ /* 0x000fe2000000000c */
[----:B------:R-:W-:Y:S10]  /*0700*/  BRA `(.L_x_3) ;  /* 0x0000000000307947 */ /* 0x000ff40003800000 */
.L_x_4:
[----:B------:R-:W-:Y:S01]  /*0710*/  DMUL R4, R4, 8.11296384146066816958e+31 ;  /* 0x4690000004047828 */ /* 0x000fe20000000000 */
[----:B------:R-:W-:-:S05]  /*0720*/  MOV R10, R12 ;  /* 0x0000000c000a7202 */ /* 0x000fca0000000f00 */
[----:B------:R-:W0:Y:S02]  /*0730*/  MUFU.RCP64H R11, R5 ;  /* 0x00000005000b7308 */ /* 0x000e240000001800 */
[----:B0-----:R-:W-:-:S08]  /*0740*/  DFMA R12, -R4, R10, 1 ;  /* 0x3ff00000040c742b */ /* 0x001fd0000000010a */
[----:B------:R-:W-:-:S08]  /*0750*/  DFMA R12, R12, R12, R12 ;  /* 0x0000000c0c0c722b */ /* 0x000fd0000000000c */
[----:B------:R-:W-:-:S08]  /*0760*/  DFMA R12, R10, R12, R10 ;  /* 0x0000000c0a0c722b */ /* 0x000fd0000000000a */
[----:B------:R-:W-:-:S08]  /*0770*/  DFMA R10, -R4, R12, 1 ;  /* 0x3ff00000040a742b */ /* 0x000fd0000000010c */
[----:B------:R-:W-:-:S08]  /*0780*/  DFMA R10, R12, R10, R12 ;  /* 0x0000000a0c0a722b */ /* 0x000fd0000000000c */
[----:B------:R-:W-:Y:S01]  /*0790*/  DMUL R10, R10, 8.11296384146066816958e+31 ;  /* 0x469000000a0a7828 */ /* 0x000fe20000000000 */
[----:B------:R-:W-:Y:S10]  /*07a0*/  BRA `(.L_x_3) ;  /* 0x0000000000087947 */ /* 0x000ff40003800000 */
.L_x_2:
[----:B------:R-:W-:Y:S01]  /*07b0*/  LOP3.LUT R11, R5, 0x80000, RZ, 0xfc, !PT ;  /* 0x00080000050b7812 */ /* 0x000fe200078efcff */
[----:B------:R-:W-:-:S07]  /*07c0*/  IMAD.MOV.U32 R10, RZ, RZ, R4 ;  /* 0x000000ffff0a7224 */ /* 0x000fce00078e0004 */
.L_x_3:
[----:B------:R-:W-:Y:S01]  /*07d0*/  MOV R9, 0x0 ;  /* 0x0000000000097802 */ /* 0x000fe20000000f00 */
[----:B------:R-:W-:Y:S01]  /*07e0*/  IMAD.MOV.U32 R5, RZ, RZ, R11 ;  /* 0x000000ffff057224 */ /* 0x000fe200078e000b */
[----:B------:R-:W-:Y:S02]  /*07f0*/  MOV R4, R10 ;  /* 0x0000000a00047202 */ /* 0x000fe40000000f00 */
[----:B------:R-:W-:Y:S05]  /*0800*/  RET.REL.NODEC R8 `(_Z20kernel_leapfrog_stepPdPKdS1_iidddd) ;  /* 0xfffffff408fc7950 */ /* 0x000fea0003c3ffff */
.L_x_5:
[----:B------:R-:W-:-:S00]  /*0810*/  BRA `(.L_x_5) ;  /* 0xfffffffc00fc7947 */ /* 0x000fc0000383ffff */
[----:B------:R-:W-:-:S00]  /*0820*/  NOP ;  /* 0x0000000000007918 */ /* 0x000fc00000000000 */
        /* <DEDUP_REMOVED lines=13> */
.L_x_47:


//--------------------- .text._Z17kernel_init_u0_u1PdS_iidddddd --------------------------
	.section	.text._Z17kernel_init_u0_u1PdS_iidddddd,"ax",@progbits
	.align	128
        .global         _Z17kernel_init_u0_u1PdS_iidddddd
        .type           _Z17kernel_init_u0_u1PdS_iidddddd,@function
        .size           _Z17kernel_init_u0_u1PdS_iidddddd,(.L_x_50 - _Z17kernel_init_u0_u1PdS_iidddddd)
        .other          _Z17kernel_init_u0_u1PdS_iidddddd,@"STO_CUDA_ENTRY STV_DEFAULT"
_Z17kernel_init_u0_u1PdS_iidddddd:
.text._Z17kernel_init_u0_u1PdS_iidddddd:
[----:B------:R-:W0:Y:S01]  /*0000*/  LDC R1, c[0x0][0x37c] ;  /* 0x0000df00ff017b82 */ /* 0x000e220000000800 */
[----:B------:R-:W1:Y:S07]  /*0010*/  S2R R3, SR_TID.Y ;  /* 0x0000000000037919 */ /* 0x000e6e0000002200 */
[----:B------:R-:W2:Y:S01]  /*0020*/  LDC R9, c[0x0][0x360] ;  /* 0x0000d800ff097b82 */ /* 0x000ea20000000800 */
[----:B------:R-:W3:Y:S01]  /*0030*/  LDCU.64 UR6, c[0x0][0x390] ;  /* 0x00007200ff0677ac */ /* 0x000ee20008000a00 */
[----:B0-----:R-:W-:Y:S01]  /*0040*/  VIADD R1, R1, 0xffffffd8 ;  /* 0xffffffd801017836 */ /* 0x001fe20000000000 */
[----:B------:R-:W2:Y:S05]  /*0050*/  S2R R2, SR_TID.X ;  /* 0x0000000000027919 */ /* 0x000eaa0000002100 */
[----:B------:R-:W1:Y:S08]  /*0060*/  S2UR UR5, SR_CTAID.Y ;  /* 0x00000000000579c3 */ /* 0x000e700000002600 */
[----:B------:R-:W1:Y:S08]  /*0070*/  LDC R0, c[0x0][0x364] ;  /* 0x0000d900ff007b82 */ /* 0x000e700000000800 */
[----:B------:R-:W2:Y:S01]  /*0080*/  S2UR UR4, SR_CTAID.X ;  /* 0x00000000000479c3 */ /* 0x000ea20000002500 */
[----:B-1----:R-:W-:-:S05]  /*0090*/  IMAD R0, R0, UR5, R3 ;  /* 0x0000000500007c24 */ /* 0x002fca000f8e0203 */
[----:B---3--:R-:W-:Y:S01]  /*00a0*/  ISETP.GE.AND P0, PT, R0, UR7, PT ;  /* 0x0000000700007c0c */ /* 0x008fe2000bf06270 */
[----:B--2---:R-:W-:-:S05]  /*00b0*/  IMAD R9, R9, UR4, R2 ;  /* 0x0000000409097c24 */ /* 0x004fca000f8e0202 */
[----:B------:R-:W-:-:S13]  /*00c0*/  ISETP.GE.OR P0, PT, R9, UR6, P0 ;  /* 0x0000000609007c0c */ /* 0x000fda0008706670 */
[----:B------:R-:W-:Y:S05]  /*00d0*/  @P0 EXIT ;  /* 0x000000000000094d */ /* 0x000fea0003800000 */
[----:B------:R-:W0:Y:S01]  /*00e0*/  LDCU UR6, c[0x0][0x3b4] ;  /* 0x00007680ff0677ac */ /* 0x000e220008000800 */
[----:B------:R-:W1:Y:S01]  /*00f0*/  LDC.64 R6, c[0x0][0x3b0] ;  /* 0x0000ec00ff067b82 */ /* 0x000e620000000a00 */
[----:B------:R-:W-:Y:S01]  /*0100*/  IMAD.MOV.U32 R2, RZ, RZ, 0x1 ;  /* 0x00000001ff027424 */ /* 0x000fe200078e00ff */
[----:B------:R-:W-:Y:S01]  /*0110*/  UMOV UR4, 0x54442d18 ;  /* 0x54442d1800047882 */ /* 0x000fe20000000000 */
[----:B------:R-:W-:Y:S01]  /*0120*/  UMOV UR5, 0x400921fb ;  /* 0x400921fb00057882 */ /* 0x000fe20000000000 */
[----:B0-----:R-:W1:Y:S03]  /*0130*/  MUFU.RCP64H R3, UR6 ;  /* 0x0000000600037d08 */ /* 0x001e660008001800 */
[----:B-1----:R-:W-:-:S08]  /*0140*/  DFMA R4, R2, -R6, 1 ;  /* 0x3ff000000204742b */ /* 0x002fd00000000806 */
[----:B------:R-:W-:-:S08]  /*0150*/  DFMA R4, R4, R4, R4 ;  /* 0x000000040404722b */ /* 0x000fd00000000004 */
[----:B------:R-:W-:-:S08]  /*0160*/  DFMA R4, R2, R4, R2 ;  /* 0x000000040204722b */ /* 0x000fd00000000002 */
[----:B------:R-:W-:-:S08]  /*0170*/  DFMA R2, R4, -R6, 1 ;  /* 0x3ff000000402742b */ /* 0x000fd00000000806 */
[----:B------:R-:W-:-:S08]  /*0180*/  DFMA R2, R4, R2, R4 ;  /* 0x000000020402722b */ /* 0x000fd00000000004 */
[----:B------:R-:W-:-:S08]  /*0190*/  DMUL R26, R2, UR4 ;  /* 0x00000004021a7c28 */ /* 0x000fd00008000000 */
[----:B------:R-:W-:Y:S01]  /*01a0*/  DFMA R4, R26, -R6, UR4 ;  /* 0x000000041a047e2b */ /* 0x000fe20008000806 */
[----:B------:R-:W0:Y:S07]  /*01b0*/  LDCU.64 UR4, c[0x0][0x398] ;  /* 0x00007300ff0477ac */ /* 0x000e2e0008000a00 */
[----:B------:R-:W-:Y:S01]  /*01c0*/  DFMA R26, R2, R4, R26 ;  /* 0x00000004021a722b */ /* 0x000fe2000000001a */
[----:B------:R-:W0:Y:S01]  /*01d0*/  I2F.F64 R2, R9 ;  /* 0x0000000900027312 */ /* 0x000e220000201c00 */
[----:B------:R-:W-:-:S08]  /*01e0*/  IMAD.MOV.U32 R5, RZ, RZ, 0x400921fb ;  /* 0x400921fbff057424 */ /* 0x000fd000078e00ff */
[----:B------:R-:W-:-:S05]  /*01f0*/  FFMA R4, RZ, UR6, R27 ;  /* 0x00000006ff047c23 */ /* 0x000fca000800001b */
[----:B------:R-:W-:Y:S01]  /*0200*/  FSETP.GT.AND P0, PT, |R4|, 1.469367938527859385e-39, PT ;  /* 0x001000000400780b */ /* 0x000fe20003f04200 */
[----:B------:R-:W-:Y:S01]  /*0210*/  IMAD.MOV.U32 R4, RZ, RZ, 0x54442d18 ;  /* 0x54442d18ff047424 */ /* 0x000fe200078e00ff */
[----:B0-----:R-:W-:-:S11]  /*0220*/  DMUL R2, R2, UR4 ;  /* 0x0000000402027c28 */ /* 0x001fd60008000000 */
[----:B------:R-:W-:Y:S05]  /*0230*/  @P0 BRA `(.L_x_6) ;  /* 0x0000000000180947 */ /* 0x000fea0003800000 */
[----:B------:R-:W0:Y:S01]  /*0240*/  LDC R10, c[0x0][0x3b0] ;  /* 0x0000ec00ff0a7b82 */ /* 0x000e220000000800 */
[----:B------:R-:W-:-:S07]  /*0250*/  MOV R8, 0x280 ;  /* 0x0000028000087802 */ /* 0x000fce0000000f00 */
[----:B------:R-:W1:Y:S02]  /*0260*/  LDC R11, c[0x0][0x3b4] ;  /* 0x0000ed00ff0b7b82 */ /* 0x000e640000000800 */
[----:B01----:R-:W-:Y:S05]  /*0270*/  CALL.REL.NOINC `($__internal_2_$__cuda_sm20_div_rn_f64_full) ;  /* 0x0000002c005c7944 */ /* 0x003fea0003c00000 */
[----:B------:R-:W-:Y:S02]  /*0280*/  IMAD.MOV.U32 R26, RZ, RZ, R10 ;  /* 0x000000ffff1a7224 */ /* 0x000fe400078e000a */
[----:B------:R-:W-:-:S07]  /*0290*/  IMAD.MOV.U32 R27, RZ, RZ, R11 ;  /* 0x000000ffff1b7224 */ /* 0x000fce00078e000b */
.L_x_6:
        /* <DEDUP_REMOVED lines=12> */
[----:B------:R-:W-:-:S08]  /*0360*/  DFMA R12, R10, -R12, UR6 ;  /* 0x000000060a0c7e2b */ /* 0x000fd0000800080c */
[----:B------:R-:W-:-:S10]  /*0370*/  DFMA R10, R6, R12, R10 ;  /* 0x0000000c060a722b */ /* 0x000fd4000000000a */
[----:B------:R-:W-:-:S05]  /*0380*/  FFMA R6, RZ, UR4, R11 ;  /* 0x00000004ff067c23 */ /* 0x000fca000800000b */
[----:B------:R-:W-:-:S13]  /*0390*/  FSETP.GT.AND P0, PT, |R6|, 1.469367938527859385e-39, PT ;  /* 0x001000000600780b */ /* 0x000fda0003f04200 */
[----:B------:R-:W-:Y:S05]  /*03a0*/  @P0 BRA `(.L_x_7) ;  /* 0x0000000000100947 */ /* 0x000fea0003800000 */
[----:B------:R-:W0:Y:S01]  /*03b0*/  LDC R10, c[0x0][0x3b8] ;  /* 0x0000ee00ff0a7b82 */ /* 0x000e220000000800 */
[----:B------:R-:W-:-:S07]  /*03c0*/  MOV R8, 0x3f0 ;  /* 0x000003f000087802 */ /* 0x000fce0000000f00 */
[----:B------:R-:W1:Y:S02]  /*03d0*/  LDC R11, c[0x0][0x3bc] ;  /* 0x0000ef00ff0b7b82 */ /* 0x000e640000000800 */
[----:B01----:R-:W-:Y:S05]  /*03e0*/  CALL.REL.NOINC `($__internal_2_$__cuda_sm20_div_rn_f64_full) ;  /* 0x0000002c00007944 */ /* 0x003fea0003c00000 */
.L_x_7:
[----:B------:R-:W-:Y:S01]  /*03f0*/  DMUL R2, R2, R26 ;  /* 0x0000001a02027228 */ /* 0x000fe20000000000 */
[----:B------:R-:W0:Y:S01]  /*0400*/  LDCU.64 UR6, c[0x0][0x358] ;  /* 0x00006b00ff0677ac */ /* 0x000e220008000a00 */
[----:B------:R-:W-:Y:S06]  /*0410*/  BSSY.RECONVERGENT B0, `(.L_x_8) ;  /* 0x000001a000007945 */ /* 0x000fec0003800200 */
[----:B------:R-:W-:-:S14]  /*0420*/  DSETP.NEU.AND P0, PT, |R2|, +INF , PT ;  /* 0x7ff000000200742a */ /* 0x000fdc0003f0d200 */
[----:B------:R-:W-:Y:S01]  /*0430*/  @!P0 DMUL R22, RZ, R2 ;  /* 0x00000002ff168228 */ /* 0x000fe20000000000 */
[----:B------:R-:W-:Y:S01]  /*0440*/  @!P0 IMAD.MOV.U32 R8, RZ, RZ, RZ ;  /* 0x000000ffff088224 */ /* 0x000fe200078e00ff */
[----:B0-----:R-:W-:Y:S09]  /*0450*/  @!P0 BRA `(.L_x_9) ;  /* 0x0000000000548947 */ /* 0x001ff20003800000 */
[----:B------:R-:W-:Y:S01]  /*0460*/  UMOV UR4, 0x6dc9c883 ;  /* 0x6dc9c88300047882 */ /* 0x000fe20000000000 */
[----:B------:R-:W-:Y:S01]  /*0470*/  UMOV UR5, 0x3fe45f30 ;  /* 0x3fe45f3000057882 */ /* 0x000fe20000000000 */
[C---:B------:R-:W-:Y:S02]  /*0480*/  DSETP.GE.AND P0, PT, |R2|.reuse, 2.14748364800000000000e+09, PT ;  /* 0x41e000000200742a */ /* 0x040fe40003f06200 */
[----:B------:R-:W-:Y:S01]  /*0490*/  DMUL R4, R2, UR4 ;  /* 0x0000000402047c28 */ /* 0x000fe20008000000 */
[----:B------:R-:W-:Y:S01]  /*04a0*/  UMOV UR4, 0x54442d18 ;  /* 0x54442d1800047882 */ /* 0x000fe20000000000 */
[----:B------:R-:W-:-:S04]  /*04b0*/  UMOV UR5, 0x3ff921fb ;  /* 0x3ff921fb00057882 */ /* 0x000fc80000000000 */
[----:B------:R-:W0:Y:S08]  /*04c0*/  F2I.F64 R8, R4 ;  /* 0x0000000400087311 */ /* 0x000e300000301100 */
[----:B0-----:R-:W0:Y:S02]  /*04d0*/  I2F.F64 R22, R8 ;  /* 0x0000000800167312 */ /* 0x001e240000201c00 */
[----:B0-----:R-:W-:Y:S01]  /*04e0*/  DFMA R6, R22, -UR4, R2 ;  /* 0x8000000416067c2b */ /* 0x001fe20008000002 */
[----:B------:R-:W-:Y:S01]  /*04f0*/  UMOV UR4, 0x33145c00 ;  /* 0x33145c0000047882 */ /* 0x000fe20000000000 */
[----:B------:R-:W-:-:S06]  /*0500*/  UMOV UR5, 0x3c91a626 ;  /* 0x3c91a62600057882 */ /* 0x000fcc0000000000 */
[----:B------:R-:W-:Y:S01]  /*0510*/  DFMA R6, R22, -UR4, R6 ;  /* 0x8000000416067c2b */ /* 0x000fe20008000006 */
[----:B------:R-:W-:Y:S01]  /*0520*/  UMOV UR4, 0x252049c0 ;  /* 0x252049c000047882 */ /* 0x000fe20000000000 */
[----:B------:R-:W-:-:S06]  /*0530*/  UMOV UR5, 0x397b839a ;  /* 0x397b839a00057882 */ /* 0x000fcc0000000000 */
[----:B------:R-:W-:Y:S01]  /*0540*/  DFMA R22, R22, -UR4, R6 ;  /* 0x8000000416167c2b */ /* 0x000fe20008000006 */
[----:B------:R-:W-:Y:S10]  /*0550*/  @!P0 BRA `(.L_x_9) ;  /* 0x0000000000148947 */ /* 0x000ff40003800000 */
[----:B------:R-:W-:Y:S01]  /*0560*/  IMAD.MOV.U32 R12, RZ, RZ, R2 ;  /* 0x000000ffff0c7224 */ /* 0x000fe200078e0002 */
[----:B------:R-:W-:Y:S01]  /*0570*/  MOV R32, 0x5a0 ;  /* 0x000005a000207802 */ /* 0x000fe20000000f00 */
[----:B------:R-:W-:-:S07]  /*0580*/  IMAD.MOV.U32 R23, RZ, RZ, R3 ;  /* 0x000000ffff177224 */ /* 0x000fce00078e0003 */
[----:B------:R-:W-:Y:S05]  /*0590*/  CALL.REL.NOINC `($_Z17kernel_init_u0_u1PdS_iidddddd$__internal_trig_reduction_slowpathd) ;  /* 0x0000003000047944 */ /* 0x000fea0003c00000 */
[----:B------:R-:W-:-:S07]  /*05a0*/  IMAD.MOV.U32 R8, RZ, RZ, R13 ;  /* 0x000000ffff087224 */ /* 0x000fce00078e000d */
.L_x_9:
[----:B------:R-:W-:Y:S05]  /*05b0*/  BSYNC.RECONVERGENT B0 ;  /* 0x0000000000007941 */ /* 0x000fea0003800200 */
.L_x_8:
[----:B------:R-:W0:Y:S01]  /*05c0*/  LDCU.64 UR4, c[0x4][0x8] ;  /* 0x01000100ff0477ac */ /* 0x000e220008000a00 */
[----:B------:R-:W-:-:S05]  /*05d0*/  IMAD.SHL.U32 R4, R8, 0x40, RZ ;  /* 0x0000004008047824 */ /* 0x000fca00078e00ff */
[----:B------:R-:W-:-:S04]  /*05e0*/  LOP3.LUT R4, R4, 0x40, RZ, 0xc0, !PT ;  /* 0x0000004004047812 */ /* 0x000fc800078ec0ff */
[----:B0-----:R-:W-:-:S05]  /*05f0*/  IADD3 R24, P0, PT, R4, UR4, RZ ;  /* 0x0000000404187c10 */ /* 0x001fca000ff1e0ff */
[----:B------:R-:W-:Y:S01]  /*0600*/  IMAD.X R25, RZ, RZ, UR5, P0 ;  /* 0x00000005ff197e24 */ /* 0x000fe200080e06ff */
[----:B------:R-:W-:Y:S01]  /*0610*/  LOP3.LUT R20, R8, 0x1, RZ, 0xc0, !PT ;  /* 0x0000000108147812 */ /* 0x000fe200078ec0ff */
[----:B------:R-:W-:Y:S01]  /*0620*/  IMAD.MOV.U32 R28, RZ, RZ, 0x20fd8164 ;  /* 0x20fd8164ff1c7424 */ /* 0x000fe200078e00ff */
[----:B------:R-:W0:Y:S02]  /*0630*/  LDCU.64 UR4, c[0x0][0x3a0] ;  /* 0x00007400ff0477ac */ /* 0x000e240008000a00 */
[----:B------:R-:W2:Y:S04]  /*0640*/  LDG.E.128.CONSTANT R4, desc[UR6][R24.64] ;  /* 0x0000000618047981 */ /* 0x000ea8000c1e9d00 */
[----:B------:R-:W3:Y:S04]  /*0650*/  LDG.E.128.CONSTANT R12, desc[UR6][R24.64+0x10] ;  /* 0x00001006180c7981 */ /* 0x000ee8000c1e9d00 */
[----:B------:R-:W4:Y:S01]  /*0660*/  LDG.E.128.CONSTANT R16, desc[UR6][R24.64+0x20] ;  /* 0x0000200618107981 */ /* 0x000f22000c1e9d00 */
[----:B------:R-:W-:Y:S01]  /*0670*/  IMAD.MOV.U32 R29, RZ, RZ, 0x3da8ff83 ;  /* 0x3da8ff83ff1d7424 */ /* 0x000fe200078e00ff */
[----:B------:R-:W-:Y:S01]  /*0680*/  ISETP.NE.U32.AND P0, PT, R20, 0x1, PT ;  /* 0x000000011400780c */ /* 0x000fe20003f05070 */
[----:B------:R-:W-:Y:S01]  /*0690*/  DMUL R20, R22, R22 ;  /* 0x0000001616147228 */ /* 0x000fe20000000000 */
[----:B------:R-:W-:Y:S02]  /*06a0*/  BSSY.RECONVERGENT B0, `(.L_x_10) ;  /* 0x000002d000007945 */ /* 0x000fe40003800200 */
[----:B------:R-:W-:-:S02]  /*06b0*/  FSEL R28, R28, -8.06006814911005101289e+34, !P0 ;  /* 0xf9785eba1c1c7808 */ /* 0x000fc40004000000 */
[----:B------:R-:W-:-:S06]  /*06c0*/  FSEL R29, -R29, 0.11223486810922622681, !P0 ;  /* 0x3de5db651d1d7808 */ /* 0x000fcc0004000100 */
[----:B--2---:R-:W-:-:S08]  /*06d0*/  DFMA R4, R20, R28, R4 ;  /* 0x0000001c1404722b */ /* 0x004fd00000000004 */
[C---:B------:R-:W-:Y:S01]  /*06e0*/  DFMA R4, R20.reuse, R4, R6 ;  /* 0x000000041404722b */ /* 0x040fe20000000006 */
[----:B------:R-:W0:Y:S07]  /*06f0*/  I2F.F64.U32 R6, R0 ;  /* 0x0000000000067312 */ /* 0x000e2e0000201800 */
[----:B---3--:R-:W-:-:S08]  /*0700*/  DFMA R4, R20, R4, R12 ;  /* 0x000000041404722b */ /* 0x008fd0000000000c */
[----:B------:R-:W-:Y:S02]  /*0710*/  DFMA R4, R20, R4, R14 ;  /* 0x000000041404722b */ /* 0x000fe4000000000e */
[----:B0-----:R-:W-:-:S06]  /*0720*/  DMUL R6, R6, UR4 ;  /* 0x0000000406067c28 */ /* 0x001fcc0008000000 */
[----:B----4-:R-:W-:Y:S02]  /*0730*/  DFMA R4, R20, R4, R16 ;  /* 0x000000041404722b */ /* 0x010fe40000000010 */
[----:B------:R-:W-:-:S06]  /*0740*/  DMUL R24, R6, R10 ;  /* 0x0000000a06187228 */ /* 0x000fcc0000000000 */
[----:B------:R-:W-:Y:S02]  /*0750*/  DFMA R4, R20, R4, R18 ;  /* 0x000000041404722b */ /* 0x000fe40000000012 */
[----:B------:R-:W-:-:S06]  /*0760*/  DSETP.NEU.AND P2, PT, |R24|, +INF , PT ;  /* 0x7ff000001800742a */ /* 0x000fcc0003f4d200 */
[----:B------:R-:W-:Y:S02]  /*0770*/  DFMA R22, R4, R22, R22 ;  /* 0x000000160416722b */ /* 0x000fe40000000016 */
[----:B------:R-:W-:-:S10]  /*0780*/  DFMA R4, R20, R4, 1 ;  /* 0x3ff000001404742b */ /* 0x000fd40000000004 */
[----:B------:R-:W-:Y:S02]  /*0790*/  FSEL R6, R4, R22, !P0 ;  /* 0x0000001604067208 */ /* 0x000fe40004000000 */
[----:B------:R-:W-:Y:S01]  /*07a0*/  FSEL R7, R5, R23, !P0 ;  /* 0x0000001705077208 */ /* 0x000fe20004000000 */
[----:B------:R-:W-:Y:S01]  /*07b0*/  @!P2 DMUL R22, RZ, R24 ;  /* 0x00000018ff16a228 */ /* 0x000fe20000000000 */
[----:B------:R-:W-:Y:S01]  /*07c0*/  LOP3.LUT P0, RZ, R8, 0x2, RZ, 0xc0, !PT ;  /* 0x0000000208ff7812 */ /* 0x000fe2000780c0ff */
[----:B------:R-:W-:-:S03]  /*07d0*/  @!P2 IMAD.MOV.U32 R8, RZ, RZ, RZ ;  /* 0x000000ffff08a224 */ /* 0x000fc600078e00ff */
[----:B------:R-:W-:-:S10]  /*07e0*/  DADD R4, RZ, -R6 ;  /* 0x00000000ff047229 */ /* 0x000fd40000000806 */
[----:B------:R-:W-:Y:S02]  /*07f0*/  FSEL R28, R6, R4, !P0 ;  /* 0x00000004061c7208 */ /* 0x000fe40004000000 */
[----:B------:R-:W-:Y:S01]  /*0800*/  FSEL R29, R7, R5, !P0 ;  /* 0x00000005071d7208 */ /* 0x000fe20004000000 */
[----:B------:R-:W-:Y:S06]  /*0810*/  @!P2 BRA `(.L_x_11) ;  /* 0x000000000054a947 */ /* 0x000fec0003800000 */
        /* <DEDUP_REMOVED lines=21> */
.L_x_11:
[----:B------:R-:W-:Y:S05]  /*0970*/  BSYNC.RECONVERGENT B0 ;  /* 0x0000000000007941 */ /* 0x000fea0003800200 */
.L_x_10:
[----:B------:R-:W0:Y:S01]  /*0980*/  LDCU.64 UR4, c[0x4][0x8] ;  /* 0x01000100ff0477ac */ /* 0x000e220008000a00 */
[C---:B------:R-:W-:Y:S01]  /*0990*/  IMAD.SHL.U32 R4, R8.reuse, 0x40, RZ ;  /* 0x0000004008047824 */ /* 0x040fe200078e00ff */
[----:B------:R-:W-:Y:S01]  /*09a0*/  LOP3.LUT R20, R8, 0x1, RZ, 0xc0, !PT ;  /* 0x0000000108147812 */ /* 0x000fe200078ec0ff */
[----:B------:R-:W-:Y:S01]  /*09b0*/  IMAD.MOV.U32 R32, RZ, RZ, 0x20fd8164 ;  /* 0x20fd8164ff207424 */ /* 0x000fe200078e00ff */
[----:B------:R-:W1:Y:S02]  /*09c0*/  LDCU.64 UR8, c[0x0][0x390] ;  /* 0x00007200ff0877ac */ /* 0x000e640008000a00 */
[----:B------:R-:W-:-:S04]  /*09d0*/  LOP3.LUT R4, R4, 0x40, RZ, 0xc0, !PT ;  /* 0x0000004004047812 */ /* 0x000fc800078ec0ff */
[----:B0-----:R-:W-:-:S05]  /*09e0*/  IADD3 R30, P0, PT, R4, UR4, RZ ;  /* 0x00000004041e7c10 */ /* 0x001fca000ff1e0ff */
[----:B------:R-:W-:-:S05]  /*09f0*/  IMAD.X R31, RZ, RZ, UR5, P0 ;  /* 0x00000005ff1f7e24 */ /* 0x000fca00080e06ff */
[----:B------:R-:W2:Y:S04]  /*0a00*/  LDG.E.128.CONSTANT R4, desc[UR6][R30.64] ;  /* 0x000000061e047981 */ /* 0x000ea8000c1e9d00 */
[----:B------:R-:W3:Y:S04]  /*0a10*/  LDG.E.128.CONSTANT R12, desc[UR6][R30.64+0x10] ;  /* 0x000010061e0c7981 */ /* 0x000ee8000c1e9d00 */
[----:B------:R-:W4:Y:S01]  /*0a20*/  LDG.E.128.CONSTANT R16, desc[UR6][R30.64+0x20] ;  /* 0x000020061e107981 */ /* 0x000f22000c1e9d00 */
[----:B------:R-:W-:Y:S01]  /*0a30*/  IMAD.MOV.U32 R33, RZ, RZ, 0x3da8ff83 ;  /* 0x3da8ff83ff217424 */ /* 0x000fe200078e00ff */
[----:B------:R-:W-:Y:S01]  /*0a40*/  ISETP.NE.U32.AND P0, PT, R20, 0x1, PT ;  /* 0x000000011400780c */ /* 0x000fe20003f05070 */
[----:B------:R-:W-:Y:S01]  /*0a50*/  DMUL R20, R22, R22 ;  /* 0x0000001616147228 */ /* 0x000fe20000000000 */
[----:B-1----:R-:W-:Y:S01]  /*0a60*/  UIADD3 UR4, UPT, UPT, UR8, -0x1, URZ ;  /* 0xffffffff08047890 */ /* 0x002fe2000fffe0ff */
[----:B------:R-:W-:-:S02]  /*0a70*/  LOP3.LUT P1, RZ, R8, 0x2, RZ, 0xc0, !PT ;  /* 0x0000000208ff7812 */ /* 0x000fc4000782c0ff */
[----:B------:R-:W-:Y:S02]  /*0a80*/  FSEL R32, R32, -8.06006814911005101289e+34, !P0 ;  /* 0xf9785eba20207808 */ /* 0x000fe40004000000 */
[----:B------:R-:W-:-:S06]  /*0a90*/  FSEL R33, -R33, 0.11223486810922622681, !P0 ;  /* 0x3de5db6521217808 */ /* 0x000fcc0004000100 */
[----:B--2---:R-:W-:-:S08]  /*0aa0*/  DFMA R4, R20, R32, R4 ;  /* 0x000000201404722b */ /* 0x004fd00000000004 */
[----:B------:R-:W-:-:S08]  /*0ab0*/  DFMA R4, R20, R4, R6 ;  /* 0x000000041404722b */ /* 0x000fd00000000006 */
[C---:B---3--:R-:W-:Y:S01]  /*0ac0*/  DFMA R4, R20.reuse, R4, R12 ;  /* 0x000000041404722b */ /* 0x048fe2000000000c */
[----:B------:R-:W0:Y:S07]  /*0ad0*/  LDC.64 R12, c[0x0][0x380] ;  /* 0x0000e000ff0c7b82 */ /* 0x000e2e0000000a00 */
[C---:B------:R-:W-:Y:S01]  /*0ae0*/  DFMA R4, R20.reuse, R4, R14 ;  /* 0x000000041404722b */ /* 0x040fe2000000000e */
[----:B------:R-:W1:Y:S07]  /*0af0*/  LDC.64 R14, c[0x0][0x388] ;  /* 0x0000e200ff0e7b82 */ /* 0x000e6e0000000a00 */
[----:B----4-:R-:W-:-:S08]  /*0b00*/  DFMA R4, R20, R4, R16 ;  /* 0x000000041404722b */ /* 0x010fd00000000010 */
[----:B------:R-:W-:-:S08]  /*0b10*/  DFMA R4, R20, R4, R18 ;  /* 0x000000041404722b */ /* 0x000fd00000000012 */
[----:B------:R-:W-:Y:S02]  /*0b20*/  DFMA R22, R4, R22, R22 ;  /* 0x000000160416722b */ /* 0x000fe40000000016 */
[----:B------:R-:W-:-:S10]  /*0b30*/  DFMA R4, R20, R4, 1 ;  /* 0x3ff000001404742b */ /* 0x000fd40000000004 */
[----:B------:R-:W-:Y:S02]  /*0b40*/  FSEL R6, R4, R22, !P0 ;  /* 0x0000001604067208 */ /* 0x000fe40004000000 */
[----:B------:R-:W-:Y:S02]  /*0b50*/  FSEL R7, R5, R23, !P0 ;  /* 0x0000001705077208 */ /* 0x000fe40004000000 */
[----:B------:R-:W-:Y:S01]  /*0b60*/  ISETP.NE.AND P0, PT, R9, UR4, PT ;  /* 0x0000000409007c0c */ /* 0x000fe2000bf05270 */
[----:B------:R-:W-:-:S03]  /*0b70*/  UIADD3 UR4, UPT, UPT, UR9, -0x1, URZ ;  /* 0xffffffff09047890 */ /* 0x000fc6000fffe0ff */
[----:B------:R-:W-:Y:S01]  /*0b80*/  DADD R4, RZ, -R6 ;  /* 0x00000000ff047229 */ /* 0x000fe20000000806 */
[----:B------:R-:W-:-:S04]  /*0b90*/  ISETP.EQ.OR P0, PT, R9, RZ, !P0 ;  /* 0x000000ff0900720c */ /* 0x000fc80004702670 */
[----:B------:R-:W-:-:S04]  /*0ba0*/  ISETP.EQ.OR P0, PT, R0, RZ, P0 ;  /* 0x000000ff0000720c */ /* 0x000fc80000702670 */
[----:B------:R-:W-:Y:S02]  /*0bb0*/  ISETP.EQ.OR P0, PT, R0, UR4, P0 ;  /* 0x0000000400007c0c */ /* 0x000fe40008702670 */
[----:B------:R-:W-:Y:S02]  /*0bc0*/  FSEL R4, R6, R4, !P1 ;  /* 0x0000000406047208 */ /* 0x000fe40004800000 */
[----:B------:R-:W-:Y:S01]  /*0bd0*/  FSEL R5, R7, R5, !P1 ;  /* 0x0000000507057208 */ /* 0x000fe20004800000 */
[----:B------:R-:W-:-:S04]  /*0be0*/  IMAD R7, R0, UR8, R9 ;  /* 0x0000000800077c24 */ /* 0x000fc8000f8e0209 */
[----:B0-----:R-:W-:Y:S01]  /*0bf0*/  IMAD.WIDE R12, R7, 0x8, R12 ;  /* 0x00000008070c7825 */ /* 0x001fe200078e020c */
[----:B------:R-:W-:-:S03]  /*0c00*/  DMUL R4, R28, R4 ;  /* 0x000000041c047228 */ /* 0x000fc60000000000 */
[----:B-1----:R-:W-:-:S04]  /*0c10*/  IMAD.WIDE R6, R7, 0x8, R14 ;  /* 0x0000000807067825 */ /* 0x002fc800078e020e */
[----:B------:R0:W-:Y:S04]  /*0c20*/  STG.E.64 desc[UR6][R12.64], R4 ;  /* 0x000000040c007986 */ /* 0x0001e8000c101b06 */
[----:B------:R0:W-:Y:S01]  /*0c30*/  STG.E.64 desc[UR6][R6.64], R4 ;  /* 0x0000000406007986 */ /* 0x0001e2000c101b06 */
[----:B------:R-:W-:Y:S05]  /*0c40*/  @P0 EXIT ;  /* 0x000000000000094d */ /* 0x000fea0003800000 */
[----:B------:R-:W-:Y:S01]  /*0c50*/  VIADD R14, R9, 0x1 ;  /* 0x00000001090e7836 */ /* 0x000fe20000000000 */
[----:B------:R-:W1:Y:S01]  /*0c60*/  LDCU.64 UR4, c[0x0][0x398] ;  /* 0x00007300ff0477ac */ /* 0x000e620008000a00 */
[----:B------:R-:W-:Y:S02]  /*0c70*/  BSSY.RECONVERGENT B0, `(.L_x_12) ;  /* 0x000001e000007945 */ /* 0x000fe40003800200 */
[----:B0-----:R-:W1:Y:S02]  /*0c80*/  I2F.F64 R12, R14 ;  /* 0x0000000e000c7312 */ /* 0x001e640000201c00 */
[----:B-1----:R-:W-:-:S08]  /*0c90*/  DMUL R12, R12, UR4 ;  /* 0x000000040c0c7c28 */ /* 0x002fd00008000000 */
[----:B------:R-:W-:-:S08]  /*0ca0*/  DMUL R22, R12, R26 ;  /* 0x0000001a0c167228 */ /* 0x000fd00000000000 */
[----:B------:R-:W-:-:S14]  /*0cb0*/  DSETP.NEU.AND P0, PT, |R22|, +INF , PT ;  /* 0x7ff000001600742a */ /* 0x000fdc0003f0d200 */
[----:B------:R-:W-:Y:S01]  /*0cc0*/  @!P0 DMUL R28, RZ, R22 ;  /* 0x00000016ff1c8228 */ /* 0x000fe20000000000 */
[----:B------:R-:W-:Y:S01]  /*0cd0*/  @!P0 IMAD.MOV.U32 R8, RZ, RZ, RZ ;  /* 0x000000ffff088224 */ /* 0x000fe200078e00ff */
[----:B------:R-:W-:Y:S09]  /*0ce0*/  @!P0 BRA `(.L_x_13) ;  /* 0x0000000000588947 */ /* 0x000ff20003800000 */
        /* <DEDUP_REMOVED lines=17> */
[----:B------:R-:W-:-:S07]  /*0e00*/  MOV R32, 0xe20 ;  /* 0x00000e2000207802 */ /* 0x000fce0000000f00 */
[----:B------:R-:W-:Y:S05]  /*0e10*/  CALL.REL.NOINC `($_Z17kernel_init_u0_u1PdS_iidddddd$__internal_trig_reduction_slowpathd) ;  /* 0x0000002400e47944 */ /* 0x000fea0003c00000 */
[----:B------:R-:W-:Y:S02]  /*0e20*/  IMAD.MOV.U32 R8, RZ, RZ, R13 ;  /* 0x000000ffff087224 */ /* 0x000fe400078e000d */
[----:B------:R-:W-:Y:S02]  /*0e30*/  IMAD.MOV.U32 R28, RZ, RZ, R22 ;  /* 0x000000ffff1c7224 */ /* 0x000fe400078e0016 */
[----:B------:R-:W-:-:S07]  /*0e40*/  IMAD.MOV.U32 R29, RZ, RZ, R23 ;  /* 0x000000ffff1d7224 */ /* 0x000fce00078e0017 */
.L_x_13:
[----:B------:R-:W-:Y:S05]  /*0e50*/  BSYNC.RECONVERGENT B0 ;  /* 0x0000000000007941 */ /* 0x000fea0003800200 */
.L_x_12:
[----:B------:R-:W0:Y:S01]  /*0e60*/  LDCU.64 UR4, c[0x4][0x8] ;  /* 0x01000100ff0477ac */ /* 0x000e220008000a00 */
[----:B------:R-:W-:-:S05]  /*0e70*/  IMAD.SHL.U32 R12, R8, 0x40, RZ ;  /* 0x00000040080c7824 */ /* 0x000fca00078e00ff */
[----:B------:R-:W-:-:S04]  /*0e80*/  LOP3.LUT R12, R12, 0x40, RZ, 0xc0, !PT ;  /* 0x000000400c0c7812 */ /* 0x000fc800078ec0ff */
[----:B0-----:R-:W-:-:S05]  /*0e90*/  IADD3 R34, P0, PT, R12, UR4, RZ ;  /* 0x000000040c227c10 */ /* 0x001fca000ff1e0ff */
[----:B------:R-:W-:-:S05]  /*0ea0*/  IMAD.X R35, RZ, RZ, UR5, P0 ;  /* 0x00000005ff237e24 */ /* 0x000fca00080e06ff */
[----:B------:R-:W2:Y:S04]  /*0eb0*/  LDG.E.128.CONSTANT R12, desc[UR6][R34.64] ;  /* 0x00000006220c7981 */ /* 0x000ea8000c1e9d00 */
[----:B------:R-:W3:Y:S04]  /*0ec0*/  LDG.E.128.CONSTANT R16, desc[UR6][R34.64+0x10] ;  /* 0x0000100622107981 */ /* 0x000ee8000c1e9d00 */
[----:B------:R-:W4:Y:S01]  /*0ed0*/  LDG.E.128.CONSTANT R20, desc[UR6][R34.64+0x20] ;  /* 0x0000200622147981 */ /* 0x000f22000c1e9d00 */
[----:B------:R-:W-:Y:S01]  /*0ee0*/  LOP3.LUT R30, R8, 0x1, RZ, 0xc0, !PT ;  /* 0x00000001081e7812 */ /* 0x000fe200078ec0ff */
[----:B------:R-:W-:Y:S01]  /*0ef0*/  IMAD.MOV.U32 R32, RZ, RZ, 0x20fd8164 ;  /* 0x20fd8164ff207424 */ /* 0x000fe200078e00ff */
[----:B------:R-:W-:Y:S02]  /*0f00*/  BSSY.RECONVERGENT B0, `(.L_x_14) ;  /* 0x000002e000007945 */ /* 0x000fe40003800200 */
[----:B------:R-:W-:Y:S01]  /*0f10*/  ISETP.NE.U32.AND P0, PT, R30, 0x1, PT ;  /* 0x000000011e00780c */ /* 0x000fe20003f05070 */
[----:B------:R-:W-:-:S03]  /*0f20*/  IMAD.MOV.U32 R30, RZ, RZ, 0x3da8ff83 ;  /* 0x3da8ff83ff1e7424 */ /* 0x000fc600078e00ff */
[----:B------:R-:W-:Y:S02]  /*0f30*/  FSEL R32, R32, -8.06006814911005101289e+34, !P0 ;  /* 0xf9785eba20207808 */ /* 0x000fe40004000000 */
[----:B------:R-:W-:Y:S01]  /*0f40*/  FSEL R33, -R30, 0.11223486810922622681, !P0 ;  /* 0x3de5db651e217808 */ /* 0x000fe20004000100 */
[----:B------:R-:W-:-:S08]  /*0f50*/  DMUL R30, R28, R28 ;  /* 0x0000001c1c1e7228 */ /* 0x000fd00000000000 */
[----:B--2---:R-:W-:-:S08]  /*0f60*/  DFMA R12, R30, R32, R12 ;  /* 0x000000201e0c722b */ /* 0x004fd0000000000c */
[----:B------:R-:W-:-:S08]  /*0f70*/  DFMA R12, R30, R12, R14 ;  /* 0x0000000c1e0c722b */ /* 0x000fd0000000000e */
[----:B---3--:R-:W-:-:S08]  /*0f80*/  DFMA R12, R30, R12, R16 ;  /* 0x0000000c1e0c722b */ /* 0x008fd00000000010 */
[----:B------:R-:W-:-:S08]  /*0f90*/  DFMA R12, R30, R12, R18 ;  /* 0x0000000c1e0c722b */ /* 0x000fd00000000012 */
[----:B----4-:R-:W-:-:S08]  /*0fa0*/  DFMA R12, R30, R12, R20 ;  /* 0x0000000c1e0c722b */ /* 0x010fd00000000014 */
[----:B------:R-:W-:-:S08]  /*0fb0*/  DFMA R12, R30, R12, R22 ;  /* 0x0000000c1e0c722b */ /* 0x000fd00000000016 */
[----:B------:R-:W-:Y:S02]  /*0fc0*/  DFMA R28, R12, R28, R28 ;  /* 0x0000001c0c1c722b */ /* 0x000fe4000000001c */
[----:B------:R-:W-:Y:S02]  /*0fd0*/  DFMA R12, R30, R12, 1 ;  /* 0x3ff000001e0c742b */ /* 0x000fe4000000000c */
[----:B------:R-:W-:-:S08]  /*0fe0*/  @!P2 DMUL R30, RZ, R24 ;  /* 0x00000018ff1ea228 */ /* 0x000fd00000000000 */
[----:B------:R-:W-:Y:S02]  /*0ff0*/  FSEL R14, R12, R28, !P0 ;  /* 0x0000001c0c0e7208 */ /* 0x000fe40004000000 */
[----:B------:R-:W-:Y:S02]  /*1000*/  FSEL R15, R13, R29, !P0 ;  /* 0x0000001d0d0f7208 */ /* 0x000fe40004000000 */
        /* <DEDUP_REMOVED lines=26> */
[----:B------:R-:W-:Y:S02]  /*11b0*/  IMAD.MOV.U32 R8, RZ, RZ, R13 ;  /* 0x000000ffff087224 */ /* 0x000fe400078e000d */
[----:B------:R-:W-:Y:S02]  /*11c0*/  IMAD.MOV.U32 R30, RZ, RZ, R22 ;  /* 0x000000ffff1e7224 */ /* 0x000fe400078e0016 */
[----:B------:R-:W-:-:S07]  /*11d0*/  IMAD.MOV.U32 R31, RZ, RZ, R23 ;  /* 0x000000ffff1f7224 */ /* 0x000fce00078e0017 */
.L_x_15:
[----:B------:R-:W-:Y:S05]  /*11e0*/  BSYNC.RECONVERGENT B0 ;  /* 0x0000000000007941 */ /* 0x000fea0003800200 */
.L_x_14:
[----:B------:R-:W0:Y:S01]  /*11f0*/  LDCU.64 UR4, c[0x4][0x8] ;  /* 0x01000100ff0477ac */ /* 0x000e220008000a00 */
[----:B------:R-:W-:-:S05]  /*1200*/  IMAD.SHL.U32 R12, R8, 0x40, RZ ;  /* 0x00000040080c7824 */ /* 0x000fca00078e00ff */
[----:B------:R-:W-:-:S04]  /*1210*/  LOP3.LUT R12, R12, 0x40, RZ, 0xc0, !PT ;  /* 0x000000400c0c7812 */ /* 0x000fc800078ec0ff */
[----:B0-----:R-:W-:-:S05]  /*1220*/  IADD3 R36, P0, PT, R12, UR4, RZ ;  /* 0x000000040c247c10 */ /* 0x001fca000ff1e0ff */
[----:B------:R-:W-:Y:S01]  /*1230*/  IMAD.X R37, RZ, RZ, UR5, P0 ;  /* 0x00000005ff257e24 */ /* 0x000fe200080e06ff */
[----:B------:R-:W-:Y:S01]  /*1240*/  LOP3.LUT R32, R8, 0x1, RZ, 0xc0, !PT ;  /* 0x0000000108207812 */ /* 0x000fe200078ec0ff */
[----:B------:R-:W-:Y:S01]  /*1250*/  IMAD.MOV.U32 R33, RZ, RZ, 0x3da8ff83 ;  /* 0x3da8ff83ff217424 */ /* 0x000fe200078e00ff */
[----:B------:R-:W-:Y:S01]  /*1260*/  DMUL R34, R30, R30 ;  /* 0x0000001e1e227228 */ /* 0x000fe20000000000 */
[----:B------:R-:W-:Y:S01]  /*1270*/  VIADD R9, R9, 0xffffffff ;  /* 0xffffffff09097836 */ /* 0x000fe20000000000 */
[----:B------:R-:W2:Y:S01]  /*1280*/  LDG.E.128.CONSTANT R12, desc[UR6][R36.64] ;  /* 0x00000006240c7981 */ /* 0x000ea2000c1e9d00 */
[----:B------:R-:W0:Y:S03]  /*1290*/  LDCU.64 UR4, c[0x0][0x398] ;  /* 0x00007300ff0477ac */ /* 0x000e260008000a00 */
[----:B------:R-:W3:Y:S04]  /*12a0*/  LDG.E.128.CONSTANT R16, desc[UR6][R36.64+0x10] ;  /* 0x0000100624107981 */ /* 0x000ee8000c1e9d00 */
[----:B------:R-:W4:Y:S01]  /*12b0*/  LDG.E.128.CONSTANT R20, desc[UR6][R36.64+0x20] ;  /* 0x0000200624147981 */ /* 0x000f22000c1e9d00 */
[----:B------:R-:W-:Y:S01]  /*12c0*/  ISETP.NE.U32.AND P0, PT, R32, 0x1, PT ;  /* 0x000000012000780c */ /* 0x000fe20003f05070 */
[----:B------:R-:W-:Y:S01]  /*12d0*/  IMAD.MOV.U32 R32, RZ, RZ, 0x20fd8164 ;  /* 0x20fd8164ff207424 */ /* 0x000fe200078e00ff */
[----:B------:R-:W-:Y:S02]  /*12e0*/  BSSY.RECONVERGENT B0, `(.L_x_16) ;  /* 0x000002f000007945 */ /* 0x000fe40003800200 */
[----:B------:R-:W-:-:S02]  /*12f0*/  FSEL R33, -R33, 0.11223486810922622681, !P0 ;  /* 0x3de5db6521217808 */ /* 0x000fc40004000100 */
[----:B------:R-:W-:-:S06]  /*1300*/  FSEL R32, R32, -8.06006814911005101289e+34, !P0 ;  /* 0xf9785eba20207808 */ /* 0x000fcc0004000000 */
[----:B--2---:R-:W-:-:S08]  /*1310*/  DFMA R12, R34, R32, R12 ;  /* 0x00000020220c722b */ /* 0x004fd0000000000c */
[C---:B------:R-:W-:Y:S01]  /*1320*/  DFMA R12, R34.reuse, R12, R14 ;  /* 0x0000000c220c722b */ /* 0x040fe2000000000e */
[----:B------:R-:W0:Y:S07]  /*1330*/  I2F.F64 R14, R9 ;  /* 0x00000009000e7312 */ /* 0x000e2e0000201c00 */
[----:B---3--:R-:W-:-:S08]  /*1340*/  DFMA R12, R34, R12, R16 ;  /* 0x0000000c220c722b */ /* 0x008fd00000000010 */
[----:B------:R-:W-:-:S08]  /*1350*/  DFMA R12, R34, R12, R18 ;  /* 0x0000000c220c722b */ /* 0x000fd00000000012 */
[----:B----4-:R-:W-:-:S08]  /*1360*/  DFMA R12, R34, R12, R20 ;  /* 0x0000000c220c722b */ /* 0x010fd00000000014 */
[----:B------:R-:W-:-:S08]  /*1370*/  DFMA R12, R34, R12, R22 ;  /* 0x0000000c220c722b */ /* 0x000fd00000000016 */
[----:B------:R-:W-:Y:S02]  /*1380*/  DFMA R30, R12, R30, R30 ;  /* 0x0000001e0c1e722b */ /* 0x000fe4000000001e */
[----:B------:R-:W-:Y:S02]  /*1390*/  DFMA R34, R34, R12, 1 ;  /* 0x3ff000002222742b */ /* 0x000fe4000000000c */
[----:B0-----:R-:W-:-:S08]  /*13a0*/  DMUL R12, R14, UR4 ;  /* 0x000000040e0c7c28 */ /* 0x001fd00008000000 */
[----:B------:R-:W-:Y:S01]  /*13b0*/  DMUL R12, R12, R26 ;  /* 0x0000001a0c0c7228 */ /* 0x000fe20000000000 */
[----:B------:R-:W-:Y:S02]  /*13c0*/  FSEL R16, R34, R30, !P0 ;  /* 0x0000001e22107208 */ /* 0x000fe40004000000 */
[----:B------:R-:W-:Y:S02]  /*13d0*/  FSEL R17, R35, R31, !P0 ;  /* 0x0000001f23117208 */ /* 0x000fe40004000000 */
[----:B------:R-:W-:-:S03]  /*13e0*/  LOP3.LUT P0, RZ, R8, 0x2, RZ, 0xc0, !PT ;  /* 0x0000000208ff7812 */ /* 0x000fc6000780c0ff */
[----:B------:R-:W-:Y:S02]  /*13f0*/  DSETP.NEU.AND P1, PT, |R12|, +INF , PT ;  /* 0x7ff000000c00742a */ /* 0x000fe40003f2d200 */
[----:B------:R-:W-:-:S10]  /*1400*/  DADD R14, RZ, -R16 ;  /* 0x00000000ff0e7229 */ /* 0x000fd40000000810 */
[----:B------:R-:W-:Y:S02]  /*1410*/  FSEL R8, R16, R14, !P0 ;  /* 0x0000000e10087208 */ /* 0x000fe40004000000 */
[----:B------:R-:W-:Y:S01]  /*1420*/  FSEL R9, R17, R15, !P0 ;  /* 0x0000000f11097208 */ /* 0x000fe20004000000 */
[----:B------:R-:W-:Y:S01]  /*1430*/  @!P1 DMUL R30, RZ, R12 ;  /* 0x0000000cff1e9228 */ /* 0x000fe20000000000 */
[----:B------:R-:W-:-:S04]  /*1440*/  @!P1 IMAD.MOV.U32 R26, RZ, RZ, RZ ;  /* 0x000000ffff1a9224 */ /* 0x000fc800078e00ff */
[----:B------:R-:W-:Y:S01]  /*1450*/  DMUL R8, R28, R8 ;  /* 0x000000081c087228 */ /* 0x000fe20000000000 */
[----:B------:R-:W-:Y:S10]  /*1460*/  @!P1 BRA `(.L_x_17) ;  /* 0x0000000000589947 */ /* 0x000ff40003800000 */
[----:B------:R-:W-:Y:S01]  /*1470*/  UMOV UR4, 0x6dc9c883 ;  /* 0x6dc9c88300047882 */ /* 0x000fe20000000000 */
[----:B------:R-:W-:Y:S01]  /*1480*/  UMOV UR5, 0x3fe45f30 ;  /* 0x3fe45f3000057882 */ /* 0x000fe20000000000 */
[C---:B------:R-:W-:Y:S02]  /*1490*/  DSETP.GE.AND P0, PT, |R12|.reuse, 2.14748364800000000000e+09, PT ;  /* 0x41e000000c00742a */ /* 0x040fe40003f06200 */
[----:B------:R-:W-:Y:S01]  /*14a0*/  DMUL R26, R12, UR4 ;  /* 0x000000040c1a7c28 */ /* 0x000fe20008000000 */
[----:B------:R-:W-:Y:S01]  /*14b0*/  UMOV UR4, 0x54442d18 ;  /* 0x54442d1800047882 */ /* 0x000fe20000000000 */
[----:B------:R-:W-:-:S08]  /*14c0*/  UMOV UR5, 0x3ff921fb ;  /* 0x3ff921fb00057882 */ /* 0x000fd00000000000 */
        /* <DEDUP_REMOVED lines=16> */
.L_x_17:
[----:B------:R-:W-:Y:S05]  /*15d0*/  BSYNC.RECONVERGENT B0 ;  /* 0x0000000000007941 */ /* 0x000fea0003800200 */
.L_x_16:
        /* <DEDUP_REMOVED lines=10> */
[----:B------:R-:W-:Y:S01]  /*1680*/  DMUL R28, R30, R30 ;  /* 0x0000001e1e1c7228 */ /* 0x000fe20000000000 */
[----:B------:R-:W-:Y:S01]  /*1690*/  BSSY.RECONVERGENT B0, `(.L_x_18) ;  /* 0x000002d000007945 */ /* 0x000fe20003800200 */
[----:B------:R-:W-:Y:S01]  /*16a0*/  ISETP.NE.U32.AND P0, PT, R27, 0x1, PT ;  /* 0x000000011b00780c */ /* 0x000fe20003f05070 */
[----:B------:R-:W-:-:S03]  /*16b0*/  IMAD.MOV.U32 R27, RZ, RZ, 0x3da8ff83 ;  /* 0x3da8ff83ff1b7424 */ /* 0x000fc600078e00ff */
[----:B------:R-:W-:Y:S02]  /*16c0*/  FSEL R34, R34, -8.06006814911005101289e+34, !P0 ;  /* 0xf9785eba22227808 */ /* 0x000fe40004000000 */
[----:B------:R-:W-:-:S06]  /*16d0*/  FSEL R35, -R27, 0.11223486810922622681, !P0 ;  /* 0x3de5db651b237808 */ /* 0x000fcc0004000100 */
        /* <DEDUP_REMOVED lines=9> */
[----:B------:R-:W-:Y:S01]  /*1770*/  FSEL R14, R12, R30, !P0 ;  /* 0x0000001e0c0e7208 */ /* 0x000fe20004000000 */
[----:B------:R-:W-:Y:S01]  /*1780*/  @!P2 IMAD.MOV.U32 R30, RZ, RZ, RZ ;  /* 0x000000ffff1ea224 */ /* 0x000fe200078e00ff */
[----:B------:R-:W-:Y:S02]  /*1790*/  FSEL R15, R13, R31, !P0 ;  /* 0x0000001f0d0f7208 */ /* 0x000fe40004000000 */
[----:B------:R-:W-:-:S04]  /*17a0*/  LOP3.LUT P0, RZ, R26, 0x2, RZ, 0xc0, !PT ;  /* 0x000000021aff7812 */ /* 0x000fc8000780c0ff */
        /* <DEDUP_REMOVED lines=27> */
.L_x_19:
[----:B------:R-:W-:Y:S05]  /*1960*/  BSYNC.RECONVERGENT B0 ;  /* 0x0000000000007941 */ /* 0x000fea0003800200 */
.L_x_18:
        /* <DEDUP_REMOVED lines=10> */
[----:B------:R-:W-:Y:S01]  /*1a10*/  DSETP.NEU.AND P1, PT, |R2|, +INF , PT ;  /* 0x7ff000000200742a */ /* 0x000fe20003f2d200 */
[----:B------:R-:W-:Y:S01]  /*1a20*/  IMAD.MOV.U32 R31, RZ, RZ, 0x3da8ff83 ;  /* 0x3da8ff83ff1f7424 */ /* 0x000fe200078e00ff */
[----:B------:R-:W-:Y:S01]  /*1a30*/  ISETP.NE.U32.AND P0, PT, R24, 0x1, PT ;  /* 0x000000011800780c */ /* 0x000fe20003f05070 */
[----:B------:R-:W-:Y:S01]  /*1a40*/  DMUL R24, R28, R28 ;  /* 0x0000001c1c187228 */ /* 0x000fe20000000000 */
[----:B------:R-:W-:Y:S02]  /*1a50*/  BSSY.RECONVERGENT B0, `(.L_x_20) ;  /* 0x000002c000007945 */ /* 0x000fe40003800200 */
[----:B------:R-:W-:-:S02]  /*1a60*/  FSEL R34, R34, -8.06006814911005101289e+34, !P0 ;  /* 0xf9785eba22227808 */ /* 0x000fc40004000000 */
        /* <DEDUP_REMOVED lines=8> */
[----:B------:R-:W-:-:S10]  /*1af0*/  DFMA R12, R24, R12, 1 ;  /* 0x3ff00000180c742b */ /* 0x000fd4000000000c */
[----:B------:R-:W-:Y:S02]  /*1b00*/  FSEL R14, R12, R28, !P0 ;  /* 0x0000001c0c0e7208 */ /* 0x000fe40004000000 */
[----:B------:R-:W-:Y:S01]  /*1b10*/  FSEL R15, R13, R29, !P0 ;  /* 0x0000001d0d0f7208 */ /* 0x000fe20004000000 */
[----:B------:R-:W-:Y:S01]  /*1b20*/  @!P1 DMUL R28, RZ, R2 ;  /* 0x00000002ff1c9228 */ /* 0x000fe20000000000 */
[----:B------:R-:W-:-:S04]  /*1b30*/  LOP3.LUT P0, RZ, R30, 0x2, RZ, 0xc0, !PT ;  /* 0x000000021eff7812 */ /* 0x000fc8000780c0ff */
[----:B------:R-:W-:-:S10]  /*1b40*/  DADD R12, RZ, -R14 ;  /* 0x00000000ff0c7229 */ /* 0x000fd4000000080e */
[----:B------:R-:W-:Y:S02]  /*1b50*/  FSEL R24, R14, R12, !P0 ;  /* 0x0000000c0e187208 */ /* 0x000fe40004000000 */
[----:B------:R-:W-:-:S06]  /*1b60*/  FSEL R25, R15, R13, !P0 ;  /* 0x0000000d0f197208 */ /* 0x000fcc0004000000 */
[----:B------:R-:W-:Y:S01]  /*1b70*/  DMUL R24, R26, R24 ;  /* 0x000000181a187228 */ /* 0x000fe20000000000 */
[----:B------:R-:W-:Y:S01]  /*1b80*/  @!P1 IMAD.MOV.U32 R26, RZ, RZ, RZ ;  /* 0x000000ffff1a9224 */ /* 0x000fe200078e00ff */
[----:B------:R-:W-:Y:S09]  /*1b90*/  @!P1 BRA `(.L_x_21) ;  /* 0x00000000005c9947 */ /* 0x000ff20003800000 */
        /* <DEDUP_REMOVED lines=23> */
.L_x_21:
[----:B------:R-:W-:Y:S05]  /*1d10*/  BSYNC.RECONVERGENT B0 ;  /* 0x0000000000007941 */ /* 0x000fea0003800200 */
.L_x_20:
        /* <DEDUP_REMOVED lines=8> */
[----:B------:R-:W0:Y:S01]  /*1da0*/  LDCU.64 UR4, c[0x0][0x3a0] ;  /* 0x00007400ff0477ac */ /* 0x000e220008000a00 */
[----:B------:R-:W2:Y:S04]  /*1db0*/  LDG.E.128.CONSTANT R12, desc[UR6][R32.64] ;  /* 0x00000006200c7981 */ /* 0x000ea8000c1e9d00 */
[----:B------:R-:W3:Y:S04]  /*1dc0*/  LDG.E.128.CONSTANT R16, desc[UR6][R32.64+0x10] ;  /* 0x0000100620107981 */ /* 0x000ee8000c1e9d00 */
[----:B------:R-:W4:Y:S01]  /*1dd0*/  LDG.E.128.CONSTANT R20, desc[UR6][R32.64+0x20] ;  /* 0x0000200620147981 */ /* 0x000f22000c1e9d00 */
[----:B------:R-:W-:Y:S01]  /*1de0*/  ISETP.NE.U32.AND P0, PT, R27, 0x1, PT ;  /* 0x000000011b00780c */ /* 0x000fe20003f05070 */
[----:B------:R-:W-:Y:S01]  /*1df0*/  IMAD.MOV.U32 R27, RZ, RZ, 0x3da8ff83 ;  /* 0x3da8ff83ff1b7424 */ /* 0x000fe200078e00ff */
[----:B------:R-:W-:Y:S02]  /*1e00*/  BSSY.RECONVERGENT B0, `(.L_x_22) ;  /* 0x000002f000007945 */ /* 0x000fe40003800200 */
[----:B------:R-:W-:-:S02]  /*1e10*/  FSEL R34, R34, -8.06006814911005101289e+34, !P0 ;  /* 0xf9785eba22227808 */ /* 0x000fc40004000000 */
[----:B------:R-:W-:Y:S01]  /*1e20*/  FSEL R35, -R27, 0.11223486810922622681, !P0 ;  /* 0x3de5db651b237808 */ /* 0x000fe20004000100 */
[----:B------:R-:W-:-:S05]  /*1e30*/  VIADD R27, R0, 0x1 ;  /* 0x00000001001b7836 */ /* 0x000fca0000000000 */
[----:B--2---:R-:W-:-:S08]  /*1e40*/  DFMA R12, R30, R34, R12 ;  /* 0x000000221e0c722b */ /* 0x004fd0000000000c */
[C---:B------:R-:W-:Y:S01]  /*1e50*/  DFMA R12, R30.reuse, R12, R14 ;  /* 0x0000000c1e0c722b */ /* 0x040fe2000000000e */
[----:B------:R-:W0:Y:S07]  /*1e60*/  I2F.F64.U32 R14, R27 ;  /* 0x0000001b000e7312 */ /* 0x000e2e0000201800 */
[----:B---3--:R-:W-:-:S08]  /*1e70*/  DFMA R12, R30, R12, R16 ;  /* 0x0000000c1e0c722b */ /* 0x008fd00000000010 */
[----:B------:R-:W-:Y:S02]  /*1e80*/  DFMA R12, R30, R12, R18 ;  /* 0x0000000c1e0c722b */ /* 0x000fe40000000012 */
[----:B0-----:R-:W-:-:S06]  /*1e90*/  DMUL R14, R14, UR4 ;  /* 0x000000040e0e7c28 */ /* 0x001fcc0008000000 */
[----:B----4-:R-:W-:-:S08]  /*1ea0*/  DFMA R12, R30, R12, R20 ;  /* 0x0000000c1e0c722b */ /* 0x010fd00000000014 */
[----:B------:R-:W-:-:S08]  /*1eb0*/  DFMA R12, R30, R12, R22 ;  /* 0x0000000c1e0c722b */ /* 0x000fd00000000016 */
[----:B------:R-:W-:Y:S02]  /*1ec0*/  DFMA R28, R12, R28, R28 ;  /* 0x0000001c0c1c722b */ /* 0x000fe4000000001c */
[----:B------:R-:W-:Y:S02]  /*1ed0*/  DFMA R30, R30, R12, 1 ;  /* 0x3ff000001e1e742b */ /* 0x000fe4000000000c */
[----:B------:R-:W-:-:S08]  /*1ee0*/  DMUL R12, R14, R10 ;  /* 0x0000000a0e0c7228 */ /* 0x000fd00000000000 */
[----:B------:R-:W-:Y:S01]  /*1ef0*/  DSETP.NEU.AND P1, PT, |R12|, +INF , PT ;  /* 0x7ff000000c00742a */ /* 0x000fe20003f2d200 */
[----:B------:R-:W-:Y:S02]  /*1f00*/  FSEL R16, R30, R28, !P0 ;  /* 0x0000001c1e107208 */ /* 0x000fe40004000000 */
[----:B------:R-:W-:Y:S02]  /*1f10*/  FSEL R17, R31, R29, !P0 ;  /* 0x0000001d1f117208 */ /* 0x000fe40004000000 */
[----:B------:R-:W-:-:S04]  /*1f20*/  LOP3.LUT P0, RZ, R26, 0x2, RZ, 0xc0, !PT ;  /* 0x000000021aff7812 */ /* 0x000fc8000780c0ff */
[----:B------:R-:W-:-:S05]  /*1f30*/  DADD R14, RZ, -R16 ;  /* 0x00000000ff0e7229 */ /* 0x000fca0000000810 */
[----:B------:R-:W-:Y:S01]  /*1f40*/  @!P1 DMUL R28, RZ, R12 ;  /* 0x0000000cff1c9228 */ /* 0x000fe20000000000 */
[----:B------:R-:W-:-:S04]  /*1f50*/  @!P1 IMAD.MOV.U32 R30, RZ, RZ, RZ ;  /* 0x000000ffff1e9224 */ /* 0x000fc800078e00ff */
        /* <DEDUP_REMOVED lines=25> */
.L_x_23:
[----:B------:R-:W-:Y:S05]  /*20f0*/  BSYNC.RECONVERGENT B0 ;  /* 0x0000000000007941 */ /* 0x000fea0003800200 */
.L_x_22:
        /* <DEDUP_REMOVED lines=14> */
[----:B------:R-:W-:Y:S01]  /*21e0*/  DSETP.NEU.AND P1, PT, |R2|, +INF , PT ;  /* 0x7ff000000200742a */ /* 0x000fe20003f2d200 */
[----:B------:R-:W-:Y:S01]  /*21f0*/  BSSY.RECONVERGENT B0, `(.L_x_24) ;  /* 0x000002f000007945 */ /* 0x000fe20003800200 */
[----:B------:R-:W-:-:S02]  /*2200*/  FSEL R34, R34, -8.06006814911005101289e+34, !P0 ;  /* 0xf9785eba22227808 */ /* 0x000fc40004000000 */
[----:B------:R-:W-:-:S06]  /*2210*/  FSEL R35, -R31, 0.11223486810922622681, !P0 ;  /* 0x3de5db651f237808 */ /* 0x000fcc0004000100 */
[----:B--2---:R-:W-:-:S08]  /*2220*/  DFMA R12, R32, R34, R12 ;  /* 0x00000022200c722b */ /* 0x004fd0000000000c */
[----:B------:R-:W-:-:S08]  /*2230*/  DFMA R12, R32, R12, R14 ;  /* 0x0000000c200c722b */ /* 0x000fd0000000000e */
[----:B---3--:R-:W-:Y:S01]  /*2240*/  DFMA R12, R32, R12, R16 ;  /* 0x0000000c200c722b */ /* 0x008fe20000000010 */
[----:B------:R-:W-:Y:S02]  /*2250*/  VIADD R16, R0, 0xffffffff ;  /* 0xffffffff00107836 */ /* 0x000fe40000000000 */
[----:B------:R-:W-:-:S05]  /*2260*/  @!P1 IMAD.MOV.U32 R0, RZ, RZ, RZ ;  /* 0x000000ffff009224 */ /* 0x000fca00078e00ff */
[----:B------:R-:W-:-:S08]  /*2270*/  DFMA R12, R32, R12, R18 ;  /* 0x0000000c200c722b */ /* 0x000fd00000000012 */
[----:B----4-:R-:W-:-:S08]  /*2280*/  DFMA R12, R32, R12, R20 ;  /* 0x0000000c200c722b */ /* 0x010fd00000000014 */
[----:B------:R-:W-:-:S08]  /*2290*/  DFMA R12, R32, R12, R22 ;  /* 0x0000000c200c722b */ /* 0x000fd00000000016 */
[----:B------:R-:W-:Y:S02]  /*22a0*/  DFMA R28, R12, R28, R28 ;  /* 0x0000001c0c1c722b */ /* 0x000fe4000000001c */
[----:B------:R-:W-:-:S10]  /*22b0*/  DFMA R12, R32, R12, 1 ;  /* 0x3ff00000200c742b */ /* 0x000fd4000000000c */
[----:B------:R-:W-:Y:S02]  /*22c0*/  FSEL R14, R12, R28, !P0 ;  /* 0x0000001c0c0e7208 */ /* 0x000fe40004000000 */
[----:B------:R-:W-:Y:S02]  /*22d0*/  FSEL R15, R13, R29, !P0 ;  /* 0x0000001d0d0f7208 */ /* 0x000fe40004000000 */
[----:B------:R-:W0:Y:S01]  /*22e0*/  I2F.F64.U32 R28, R16 ;  /* 0x00000010001c7312 */ /* 0x000e220000201800 */
[----:B------:R-:W-:Y:S01]  /*22f0*/  LOP3.LUT P0, RZ, R30, 0x2, RZ, 0xc0, !PT ;  /* 0x000000021eff7812 */ /* 0x000fe2000780c0ff */
[----:B------:R-:W-:Y:S02]  /*2300*/  @!P1 DMUL R30, RZ, R2 ;  /* 0x00000002ff1e9228 */ /* 0x000fe40000000000 */
[----:B------:R-:W-:-:S10]  /*2310*/  DADD R12, RZ, -R14 ;  /* 0x00000000ff0c7229 */ /* 0x000fd4000000080e */
[----:B------:R-:W-:Y:S01]  /*2320*/  FSEL R12, R14, R12, !P0 ;  /* 0x0000000c0e0c7208 */ /* 0x000fe20004000000 */
[----:B0-----:R-:W-:Y:S01]  /*2330*/  DMUL R28, R28, UR4 ;  /* 0x000000041c1c7c28 */ /* 0x001fe20008000000 */
[----:B------:R-:W-:-:S06]  /*2340*/  FSEL R13, R15, R13, !P0 ;  /* 0x0000000d0f0d7208 */ /* 0x000fcc0004000000 */
[----:B------:R-:W-:Y:S01]  /*2350*/  DMUL R26, R26, R12 ;  /* 0x0000000c1a1a7228 */ /* 0x000fe20000000000 */
[----:B------:R-:W-:Y:S10]  /*2360*/  @!P1 BRA `(.L_x_25) ;  /* 0x00000000005c9947 */ /* 0x000ff40003800000 */
        /* <DEDUP_REMOVED lines=23> */
.L_x_25:
[----:B------:R-:W-:Y:S05]  /*24e0*/  BSYNC.RECONVERGENT B0 ;  /* 0x0000000000007941 */ /* 0x000fea0003800200 */
.L_x_24:
        /* <DEDUP_REMOVED lines=57> */
.L_x_27:
[----:B------:R-:W-:Y:S05]  /*2880*/  BSYNC.RECONVERGENT B0 ;  /* 0x0000000000007941 */ /* 0x000fea0003800200 */
.L_x_26:
        /* <DEDUP_REMOVED lines=9> */
[----:B------:R-:W-:-:S02]  /*2920*/  IMAD.MOV.U32 R30, RZ, RZ, 0x3da8ff83 ;  /* 0x3da8ff83ff1e7424 */ /* 0x000fc400078e00ff */
[----:B------:R-:W-:Y:S01]  /*2930*/  IMAD.MOV.U32 R34, RZ, RZ, 0x20fd8164 ;  /* 0x20fd8164ff227424 */ /* 0x000fe200078e00ff */
[----:B------:R-:W-:Y:S02]  /*2940*/  ISETP.NE.U32.AND P0, PT, R10, 0x1, PT ;  /* 0x000000010a00780c */ /* 0x000fe40003f05070 */
[----:B------:R-:W0:Y:S02]  /*2950*/  LDC.64 R10, c[0x0][0x398] ;  /* 0x0000e600ff0a7b82 */ /* 0x000e240000000a00 */
[----:B------:R-:W-:Y:S01]  /*2960*/  FSEL R35, -R30, 0.11223486810922622681, !P0 ;  /* 0x3de5db651e237808 */ /* 0x000fe20004000100 */
[----:B------:R-:W-:Y:S01]  /*2970*/  DMUL R30, R28, R28 ;  /* 0x0000001c1c1e7228 */ /* 0x000fe20000000000 */
[----:B------:R-:W-:Y:S01]  /*2980*/  FSEL R34, R34, -8.06006814911005101289e+34, !P0 ;  /* 0xf9785eba22227808 */ /* 0x000fe20004000000 */
[----:B0-----:R-:W-:-:S06]  /*2990*/  DMUL R10, R10, R10 ;  /* 0x0000000a0a0a7228 */ /* 0x001fcc0000000000 */
[----:B--2---:R-:W-:-:S08]  /*29a0*/  DFMA R12, R30, R34, R12 ;  /* 0x000000221e0c722b */ /* 0x004fd0000000000c */
[----:B------:R-:W-:-:S08]  /*29b0*/  DFMA R12, R30, R12, R14 ;  /* 0x0000000c1e0c722b */ /* 0x000fd0000000000e */
[----:B---3--:R-:W-:Y:S02]  /*29c0*/  DFMA R16, R30, R12, R16 ;  /* 0x0000000c1e10722b */ /* 0x008fe40000000010 */
[----:B------:R-:W0:Y:S01]  /*29d0*/  MUFU.RCP64H R13, R11 ;  /* 0x0000000b000d7308 */ /* 0x000e220000001800 */
[----:B------:R-:W-:-:S05]  /*29e0*/  VIADD R12, R11, 0x300402 ;  /* 0x003004020b0c7836 */ /* 0x000fca0000000000 */
[----:B------:R-:W-:Y:S01]  /*29f0*/  DFMA R16, R30, R16, R18 ;  /* 0x000000101e10722b */ /* 0x000fe20000000012 */
[----:B------:R-:W-:-:S07]  /*2a00*/  FSETP.GEU.AND P1, PT, |R12|, 5.8789094863358348022e-39, PT ;  /* 0x004004020c00780b */ /* 0x000fce0003f2e200 */
[----:B----4-:R-:W-:Y:S02]  /*2a10*/  DFMA R16, R30, R16, R20 ;  /* 0x000000101e10722b */ /* 0x010fe40000000014 */
[----:B0-----:R-:W-:-:S06]  /*2a20*/  DFMA R14, -R10, R12, 1 ;  /* 0x3ff000000a0e742b */ /* 0x001fcc000000010c */
[----:B------:R-:W-:Y:S02]  /*2a30*/  DFMA R16, R30, R16, R22 ;  /* 0x000000101e10722b */ /* 0x000fe40000000016 */
[----:B------:R-:W-:Y:S02]  /*2a40*/  DFMA R18, R14, R14, R14 ;  /* 0x0000000e0e12722b */ /* 0x000fe4000000000e */
[----:B------:R-:W-:-:S04]  /*2a50*/  DADD R14, R4, R4 ;  /* 0x00000000040e7229 */ /* 0x000fc80000000004 */
[----:B------:R-:W-:Y:S02]  /*2a60*/  DFMA R28, R16, R28, R28 ;  /* 0x0000001c101c722b */ /* 0x000fe4000000001c */
[----:B------:R-:W-:Y:S02]  /*2a70*/  DFMA R16, R30, R16, 1 ;  /* 0x3ff000001e10742b */ /* 0x000fe40000000010 */
[----:B------:R-:W-:Y:S02]  /*2a80*/  DFMA R18, R12, R18, R12 ;  /* 0x000000120c12722b */ /* 0x000fe4000000000c */
[----:B------:R-:W-:-:S06]  /*2a90*/  DADD R8, R8, -R14 ;  /* 0x0000000008087229 */ /* 0x000fcc000000080e */
[----:B------:R-:W-:Y:S01]  /*2aa0*/  FSEL R22, R16, R28, !P0 ;  /* 0x0000001c10167208 */ /* 0x000fe20004000000 */
[----:B------:R-:W-:Y:S01]  /*2ab0*/  DFMA R20, -R10, R18, 1 ;  /* 0x3ff000000a14742b */ /* 0x000fe20000000112 */
[----:B------:R-:W-:Y:S01]  /*2ac0*/  FSEL R23, R17, R29, !P0 ;  /* 0x0000001d11177208 */ /* 0x000fe20004000000 */
[----:B------:R-:W-:Y:S01]  /*2ad0*/  DADD R24, R24, R8 ;  /* 0x0000000018187229 */ /* 0x000fe20000000008 */
[----:B------:R-:W-:-:S04]  /*2ae0*/  LOP3.LUT P0, RZ, R0, 0x2, RZ, 0xc0, !PT ;  /* 0x0000000200ff7812 */ /* 0x000fc8000780c0ff */
[----:B------:R-:W-:Y:S02]  /*2af0*/  DADD R16, RZ, -R22 ;  /* 0x00000000ff107229 */ /* 0x000fe40000000816 */
[----:B------:R-:W-:-:S08]  /*2b00*/  DFMA R8, R18, R20, R18 ;  /* 0x000000141208722b */ /* 0x000fd00000000012 */
[----:B------:R-:W-:Y:S02]  /*2b10*/  FSEL R12, R22, R16, !P0 ;  /* 0x00000010160c7208 */ /* 0x000fe40004000000 */
[----:B------:R-:W-:Y:S01]  /*2b20*/  FSEL R13, R23, R17, !P0 ;  /* 0x00000011170d7208 */ /* 0x000fe20004000000 */
[----:B------:R-:W-:Y:S06]  /*2b30*/  @P1 BRA `(.L_x_28) ;  /* 0x0000000000181947 */ /* 0x000fec0003800000 */
[----:B------:R-:W-:-:S05]  /*2b40*/  LOP3.LUT R0, R11, 0x7fffffff, RZ, 0xc0, !PT ;  /* 0x7fffffff0b007812 */ /* 0x000fca00078ec0ff */
[----:B------:R-:W-:Y:S01]  /*2b50*/  VIADD R18, R0, 0xfff00000 ;  /* 0xfff0000000127836 */ /* 0x000fe20000000000 */
[----:B------:R-:W-:-:S07]  /*2b60*/  MOV R0, 0x2b80 ;  /* 0x00002b8000007802 */ /* 0x000fce0000000f00 */
[----:B------:R-:W-:Y:S05]  /*2b70*/  CALL.REL.NOINC `($__internal_1_$__cuda_sm20_dblrcp_rn_slowpath_v3) ;  /* 0x0000000000847944 */ /* 0x000fea0003c00000 */
[----:B------:R-:W-:Y:S02]  /*2b80*/  IMAD.MOV.U32 R8, RZ, RZ, R16 ;  /* 0x000000ffff087224 */ /* 0x000fe400078e0010 */
[----:B------:R-:W-:-:S07]  /*2b90*/  IMAD.MOV.U32 R9, RZ, RZ, R17 ;  /* 0x000000ffff097224 */ /* 0x000fce00078e0011 */
.L_x_28:
[----:B------:R-:W0:Y:S01]  /*2ba0*/  LDC.64 R10, c[0x0][0x3a0] ;  /* 0x0000e800ff0a7b82 */ /* 0x000e220000000a00 */
[----:B------:R-:W-:-:S08]  /*2bb0*/  DADD R26, R26, -R14 ;  /* 0x000000001a1a7229 */ /* 0x000fd0000000080e */
[----:B------:R-:W-:Y:S02]  /*2bc0*/  DFMA R2, R2, R12, R26 ;  /* 0x0000000c0202722b */ /* 0x000fe4000000001a */
        /* <DEDUP_REMOVED lines=10> */
[----:B------:R-:W-:-:S05]  /*2c70*/  LOP3.LUT R0, R11, 0x7fffffff, RZ, 0xc0, !PT ;  /* 0x7fffffff0b007812 */ /* 0x000fca00078ec0ff */
[----:B------:R-:W-:Y:S01]  /*2c80*/  VIADD R18, R0, 0xfff00000 ;  /* 0xfff0000000127836 */ /* 0x000fe20000000000 */
[----:B------:R-:W-:-:S07]  /*2c90*/  MOV R0, 0x2cb0 ;  /* 0x00002cb000007802 */ /* 0x000fce0000000f00 */
[----:B------:R-:W-:Y:S05]  /*2ca0*/  CALL.REL.NOINC `($__internal_1_$__cuda_sm20_dblrcp_rn_slowpath_v3) ;  /* 0x0000000000387944 */ /* 0x000fea0003c00000 */
[----:B------:R-:W-:Y:S02]  /*2cb0*/  IMAD.MOV.U32 R14, RZ, RZ, R16 ;  /* 0x000000ffff0e7224 */ /* 0x000fe400078e0010 */
[----:B------:R-:W-:-:S07]  /*2cc0*/  IMAD.MOV.U32 R15, RZ, RZ, R17 ;  /* 0x000000ffff0f7224 */ /* 0x000fce00078e0011 */
.L_x_29:
[----:B------:R-:W0:Y:S01]  /*2cd0*/  LDC.64 R16, c[0x0][0x3a8] ;  /* 0x0000ea00ff107b82 */ /* 0x000e220000000a00 */
[----:B------:R-:W-:-:S07]  /*2ce0*/  DMUL R2, R2, R14 ;  /* 0x0000000e02027228 */ /* 0x000fce0000000000 */
[----:B------:R-:W1:Y:S01]  /*2cf0*/  LDC.64 R10, c[0x0][0x3c0] ;  /* 0x0000f000ff0a7b82 */ /* 0x000e620000000a00 */
[----:B------:R-:W-:Y:S02]  /*2d00*/  DFMA R2, R24, R8, R2 ;  /* 0x000000081802722b */ /* 0x000fe40000000002 */
[-C--:B0-----:R-:W-:Y:S02]  /*2d10*/  DMUL R12, R16, R16.reuse ;  /* 0x00000010100c7228 */ /* 0x081fe40000000000 */
[----:B------:R-:W-:Y:S02]  /*2d20*/  DFMA R4, RZ, R16, R4 ;  /* 0x00000010ff04722b */ /* 0x000fe40000000004 */
[----:B-1----:R-:W-:-:S08]  /*2d30*/  DMUL R10, R10, R10 ;  /* 0x0000000a0a0a7228 */ /* 0x002fd00000000000 */
[----:B------:R-:W-:-:S08]  /*2d40*/  DMUL R10, R10, R12 ;  /* 0x0000000c0a0a7228 */ /* 0x000fd00000000000 */
[----:B------:R-:W-:-:S08]  /*2d50*/  DMUL R10, R10, 0.5 ;  /* 0x3fe000000a0a7828 */ /* 0x000fd00000000000 */
[----:B------:R-:W-:-:S07]  /*2d60*/  DFMA R2, R2, R10, R4 ;  /* 0x0000000a0202722b */ /* 0x000fce0000000004 */
[----:B------:R-:W-:Y:S01]  /*2d70*/  STG.E.64 desc[UR6][R6.64], R2 ;  /* 0x0000000206007986 */ /* 0x000fe2000c101b06 */
[----:B------:R-:W-:Y:S05]  /*2d80*/  EXIT ;  /* 0x000000000000794d */ /* 0x000fea0003800000 */
        .weak           $__internal_1_$__cuda_sm20_dblrcp_rn_slowpath_v3
        .type           $__internal_1_$__cuda_sm20_dblrcp_rn_slowpath_v3,@function
        .size           $__internal_1_$__cuda_sm20_dblrcp_rn_slowpath_v3,($__internal_2_$__cuda_sm20_div_rn_f64_full - $__internal_1_$__cuda_sm20_dblrcp_rn_slowpath_v3)
$__internal_1_$__cuda_sm20_dblrcp_rn_slowpath_v3:
[----:B------:R-:W-:-:S14]  /*2d90*/  DSETP.GTU.AND P0, PT, |R10|, +INF , PT ;  /* 0x7ff000000a00742a */ /* 0x000fdc0003f0c200 */
[----:B------:R-:W-:Y:S05]  /*2da0*/  @P0 BRA `(.L_x_30) ;  /* 0x00000000007c0947 */ /* 0x000fea0003800000 */
[----:B------:R-:W-:-:S05]  /*2db0*/  LOP3.LUT R19, R11, 0x7fffffff, RZ, 0xc0, !PT ;  /* 0x7fffffff0b137812 */ /* 0x000fca00078ec0ff */
[----:B------:R-:W-:-:S05]  /*2dc0*/  VIADD R16, R19, 0xffffffff ;  /* 0xffffffff13107836 */ /* 0x000fca0000000000 */
[----:B------:R-:W-:-:S13]  /*2dd0*/  ISETP.GE.U32.AND P0, PT, R16, 0x7fefffff, PT ;  /* 0x7fefffff1000780c */ /* 0x000fda0003f06070 */
[----:B------:R-:W-:Y:S01]  /*2de0*/  @P0 LOP3.LUT R17, R11, 0x7ff00000, RZ, 0x3c, !PT ;  /* 0x7ff000000b110812 */ /* 0x000fe200078e3cff */
[----:B------:R-:W-:Y:S01]  /*2df0*/  @P0 IMAD.MOV.U32 R16, RZ, RZ, RZ ;  /* 0x000000ffff100224 */ /* 0x000fe200078e00ff */
[----:B------:R-:W-:Y:S06]  /*2e00*/  @P0 BRA `(.L_x_31) ;  /* 0x00000000006c0947 */ /* 0x000fec0003800000 */
[----:B------:R-:W-:-:S13]  /*2e10*/  ISETP.GE.U32.AND P0, PT, R19, 0x1000001, PT ;  /* 0x010000011300780c */ /* 0x000fda0003f06070 */
[----:B------:R-:W-:Y:S05]  /*2e20*/  @!P0 BRA `(.L_x_32) ;  /* 0x0000000000348947 */ /* 0x000fea0003800000 */
[----:B------:R-:W-:Y:S02]  /*2e30*/  VIADD R17, R11, 0xc0200000 ;  /* 0xc02000000b117836 */ /* 0x000fe40000000000 */
[----:B------:R-:W-:Y:S02]  /*2e40*/  IMAD.MOV.U32 R16, RZ, RZ, R10 ;  /* 0x000000ffff107224 */ /* 0x000fe400078e000a */
[----:B------:R-:W0:Y:S04]  /*2e50*/  MUFU.RCP64H R19, R17 ;  /* 0x0000001100137308 */ /* 0x000e280000001800 */
        /* <DEDUP_REMOVED lines=10> */
.L_x_32:
[----:B------:R-:W-:Y:S01]  /*2f00*/  DMUL R10, R10, 8.11296384146066816958e+31 ;  /* 0x469000000a0a7828 */ /* 0x000fe20000000000 */
[----:B------:R-:W-:-:S05]  /*2f10*/  IMAD.MOV.U32 R16, RZ, RZ, R18 ;  /* 0x000000ffff107224 */ /* 0x000fca00078e0012 */
        /* <DEDUP_REMOVED lines=8> */
.L_x_30:
[----:B------:R-:W-:Y:S01]  /*2fa0*/  LOP3.LUT R17, R11, 0x80000, RZ, 0xfc, !PT ;  /* 0x000800000b117812 */ /* 0x000fe200078efcff */
[----:B------:R-:W-:-:S07]  /*2fb0*/  IMAD.MOV.U32 R16, RZ, RZ, R10 ;  /* 0x000000ffff107224 */ /* 0x000fce00078e000a */
.L_x_31:
[----:B------:R-:W-:Y:S02]  /*2fc0*/  IMAD.MOV.U32 R10, RZ, RZ, R0 ;  /* 0x000000ffff0a7224 */ /* 0x000fe400078e0000 */
[----:B------:R-:W-:-:S04]  /*2fd0*/  IMAD.MOV.U32 R11, RZ, RZ, 0x0 ;  /* 0x00000000ff0b7424 */ /* 0x000fc800078e00ff */
[----:B------:R-:W-:Y:S05]  /*2fe0*/  RET.REL.NODEC R10 `(_Z17kernel_init_u0_u1PdS_iidddddd) ;  /* 0xffffffd00a047950 */ /* 0x000fea0003c3ffff */
        .weak           $__internal_2_$__cuda_sm20_div_rn_f64_full
        .type           $__internal_2_$__cuda_sm20_div_rn_f64_full,@function
        .size           $__internal_2_$__cuda_sm20_div_rn_f64_full,($_Z17kernel_init_u0_u1PdS_iidddddd$__internal_trig_reduction_slowpathd - $__internal_2_$__cuda_sm20_div_rn_f64_full)
$__internal_2_$__cuda_sm20_div_rn_f64_full:
[C---:B------:R-:W-:Y:S01]  /*2ff0*/  FSETP.GEU.AND P0, PT, |R11|.reuse, 1.469367938527859385e-39, PT ;  /* 0x001000000b00780b */ /* 0x040fe20003f0e200 */
[----:B------:R-:W-:Y:S01]  /*3000*/  IMAD.MOV.U32 R12, RZ, RZ, 0x1 ;  /* 0x00000001ff0c7424 */ /* 0x000fe200078e00ff */
[C---:B------:R-:W-:Y:S01]  /*3010*/  LOP3.LUT R6, R11.reuse, 0x800fffff, RZ, 0xc0, !PT ;  /* 0x800fffff0b067812 */ /* 0x040fe200078ec0ff */
[----:B------:R-:W-:Y:S01]  /*3020*/  IMAD.MOV.U32 R17, RZ, RZ, 0x1ca00000 ;  /* 0x1ca00000ff117424 */ /* 0x000fe200078e00ff */
[----:B------:R-:W-:Y:S02]  /*3030*/  LOP3.LUT R22, R11, 0x7ff00000, RZ, 0xc0, !PT ;  /* 0x7ff000000b167812 */ /* 0x000fe400078ec0ff */
[----:B------:R-:W-:Y:S01]  /*3040*/  LOP3.LUT R7, R6, 0x3ff00000, RZ, 0xfc, !PT ;  /* 0x3ff0000006077812 */ /* 0x000fe200078efcff */
[----:B------:R-:W-:Y:S01]  /*3050*/  IMAD.MOV.U32 R6, RZ, RZ, R10 ;  /* 0x000000ffff067224 */ /* 0x000fe200078e000a */
[----:B------:R-:W-:-:S04]  /*3060*/  LOP3.LUT R16, R5, 0x7ff00000, RZ, 0xc0, !PT ;  /* 0x7ff0000005107812 */ /* 0x000fc800078ec0ff */
[----:B------:R-:W-:Y:S01]  /*3070*/  ISETP.GE.U32.AND P1, PT, R16, R22, PT ;  /* 0x000000161000720c */ /* 0x000fe20003f26070 */
[----:B------:R-:W-:Y:S01]  /*3080*/  @!P0 DMUL R6, R10, 8.98846567431157953865e+307 ;  /* 0x7fe000000a068828 */ /* 0x000fe20000000000 */
[----:B------:R-:W-:-:S05]  /*3090*/  IMAD.MOV.U32 R23, RZ, RZ, R16 ;  /* 0x000000ffff177224 */ /* 0x000fca00078e0010 */
[----:B------:R-:W0:Y:S02]  /*30a0*/  MUFU.RCP64H R13, R7 ;  /* 0x00000007000d7308 */ /* 0x000e240000001800 */
[----:B0-----:R-:W-:-:S08]  /*30b0*/  DFMA R14, R12, -R6, 1 ;  /* 0x3ff000000c0e742b */ /* 0x001fd00000000806 */
[----:B------:R-:W-:-:S08]  /*30c0*/  DFMA R14, R14, R14, R14 ;  /* 0x0000000e0e0e722b */ /* 0x000fd0000000000e */
[----:B------:R-:W-:Y:S01]  /*30d0*/  DFMA R14, R12, R14, R12 ;  /* 0x0000000e0c0e722b */ /* 0x000fe2000000000c */
[----:B------:R-:W-:Y:S01]  /*30e0*/  SEL R13, R17, 0x63400000, !P1 ;  /* 0x63400000110d7807 */ /* 0x000fe20004800000 */
[----:B------:R-:W-:Y:S01]  /*30f0*/  IMAD.MOV.U32 R12, RZ, RZ, R4 ;  /* 0x000000ffff0c7224 */ /* 0x000fe200078e0004 */
[----:B------:R-:W-:Y:S02]  /*3100*/  FSETP.GEU.AND P1, PT, |R5|, 1.469367938527859385e-39, PT ;  /* 0x001000000500780b */ /* 0x000fe40003f2e200 */
[----:B------:R-:W-:-:S03]  /*3110*/  LOP3.LUT R13, R13, 0x800fffff, R5, 0xf8, !PT ;  /* 0x800fffff0d0d7812 */ /* 0x000fc600078ef805 */
[----:B------:R-:W-:-:S08]  /*3120*/  DFMA R18, R14, -R6, 1 ;  /* 0x3ff000000e12742b */ /* 0x000fd00000000806 */
[----:B------:R-:W-:Y:S01]  /*3130*/  DFMA R14, R14, R18, R14 ;  /* 0x000000120e0e722b */ /* 0x000fe2000000000e */
[----:B------:R-:W-:Y:S10]  /*3140*/  @P1 BRA `(.L_x_33) ;  /* 0x0000000000201947 */ /* 0x000ff40003800000 */
[----:B------:R-:W-:Y:S01]  /*3150*/  LOP3.LUT R19, R11, 0x7ff00000, RZ, 0xc0, !PT ;  /* 0x7ff000000b137812 */ /* 0x000fe200078ec0ff */
[----:B------:R-:W-:-:S03]  /*3160*/  IMAD.MOV.U32 R18, RZ, RZ, RZ ;  /* 0x000000ffff127224 */ /* 0x000fc600078e00ff */
[----:B------:R-:W-:-:S04]  /*3170*/  ISETP.GE.U32.AND P1, PT, R16, R19, PT ;  /* 0x000000131000720c */ /* 0x000fc80003f26070 */
[----:B------:R-:W-:-:S04]  /*3180*/  SEL R19, R17, 0x63400000, !P1 ;  /* 0x6340000011137807 */ /* 0x000fc80004800000 */
[----:B------:R-:W-:-:S04]  /*3190*/  LOP3.LUT R19, R19, 0x80000000, R5, 0xf8, !PT ;  /* 0x8000000013137812 */ /* 0x000fc800078ef805 */
[----:B------:R-:W-:-:S06]  /*31a0*/  LOP3.LUT R19, R19, 0x100000, RZ, 0xfc, !PT ;  /* 0x0010000013137812 */ /* 0x000fcc00078efcff */
[----:B------:R-:W-:-:S10]  /*31b0*/  DFMA R12, R12, 2, -R18 ;  /* 0x400000000c0c782b */ /* 0x000fd40000000812 */
[----:B------:R-:W-:-:S07]  /*31c0*/  LOP3.LUT R23, R13, 0x7ff00000, RZ, 0xc0, !PT ;  /* 0x7ff000000d177812 */ /* 0x000fce00078ec0ff */
.L_x_33:
[----:B------:R-:W-:Y:S01]  /*31d0*/  @!P0 LOP3.LUT R22, R7, 0x7ff00000, RZ, 0xc0, !PT ;  /* 0x7ff0000007168812 */ /* 0x000fe200078ec0ff */
[----:B------:R-:W-:Y:S01]  /*31e0*/  VIADD R24, R23, 0xffffffff ;  /* 0xffffffff17187836 */ /* 0x000fe20000000000 */
[----:B------:R-:W-:-:S03]  /*31f0*/  DMUL R18, R14, R12 ;  /* 0x0000000c0e127228 */ /* 0x000fc60000000000 */
[----:B------:R-:W-:Y:S01]  /*3200*/  VIADD R25, R22, 0xffffffff ;  /* 0xffffffff16197836 */ /* 0x000fe20000000000 */
[----:B------:R-:W-:-:S04]  /*3210*/  ISETP.GT.U32.AND P0, PT, R24, 0x7feffffe, PT ;  /* 0x7feffffe1800780c */ /* 0x000fc80003f04070 */
[----:B------:R-:W-:Y:S01]  /*3220*/  ISETP.GT.U32.OR P0, PT, R25, 0x7feffffe, P0 ;  /* 0x7feffffe1900780c */ /* 0x000fe20000704470 */
[----:B------:R-:W-:-:S08]  /*3230*/  DFMA R20, R18, -R6, R12 ;  /* 0x800000061214722b */ /* 0x000fd0000000000c */
[----:B------:R-:W-:-:S04]  /*3240*/  DFMA R14, R14, R20, R18 ;  /* 0x000000140e0e722b */ /* 0x000fc80000000012 */
[----:B------:R-:W-:Y:S07]  /*3250*/  @P0 BRA `(.L_x_34) ;  /* 0x00000000006c0947 */ /* 0x000fee0003800000 */
[----:B------:R-:W-:-:S04]  /*3260*/  LOP3.LUT R19, R11, 0x7ff00000, RZ, 0xc0, !PT ;  /* 0x7ff000000b137812 */ /* 0x000fc800078ec0ff */
[CC--:B------:R-:W-:Y:S02]  /*3270*/  VIADDMNMX R18, R16.reuse, -R19.reuse, 0xb9600000, !PT ;  /* 0xb960000010127446 */ /* 0x0c0fe40007800913 */
[----:B------:R-:W-:Y:S02]  /*3280*/  ISETP.GE.U32.AND P0, PT, R16, R19, PT ;  /* 0x000000131000720c */ /* 0x000fe40003f06070 */
[----:B------:R-:W-:Y:S02]  /*3290*/  VIMNMX R18, PT, PT, R18, 0x46a00000, PT ;  /* 0x46a0000012127848 */ /* 0x000fe40003fe0100 */
[----:B------:R-:W-:-:S05]  /*32a0*/  SEL R17, R17, 0x63400000, !P0 ;  /* 0x6340000011117807 */ /* 0x000fca0004000000 */
[----:B------:R-:W-:Y:S02]  /*32b0*/  IMAD.IADD R20, R18, 0x1, -R17 ;  /* 0x0000000112147824 */ /* 0x000fe400078e0a11 */
[----:B------:R-:W-:Y:S02]  /*32c0*/  IMAD.MOV.U32 R18, RZ, RZ, RZ ;  /* 0x000000ffff127224 */ /* 0x000fe400078e00ff */
[----:B------:R-:W-:-:S06]  /*32d0*/  VIADD R19, R20, 0x7fe00000 ;  /* 0x7fe0000014137836 */ /* 0x000fcc0000000000 */
[----:B------:R-:W-:-:S10]  /*32e0*/  DMUL R16, R14, R18 ;  /* 0x000000120e107228 */ /* 0x000fd40000000000 */
[----:B------:R-:W-:-:S13]  /*32f0*/  FSETP.GTU.AND P0, PT, |R17|, 1.469367938527859385e-39, PT ;  /* 0x001000001100780b */ /* 0x000fda0003f0c200 */
[----:B------:R-:W-:Y:S05]  /*3300*/  @P0 BRA `(.L_x_35) ;  /* 0x0000000000940947 */ /* 0x000fea0003800000 */
[----:B------:R-:W-:Y:S01]  /*3310*/  DFMA R6, R14, -R6, R12 ;  /* 0x800000060e06722b */ /* 0x000fe2000000000c */
[----:B------:R-:W-:-:S09]  /*3320*/  IMAD.MOV.U32 R18, RZ, RZ, RZ ;  /* 0x000000ffff127224 */ /* 0x000fd200078e00ff */
[C---:B------:R-:W-:Y:S02]  /*3330*/  FSETP.NEU.AND P0, PT, R7.reuse, RZ, PT ;  /* 0x000000ff0700720b */ /* 0x040fe40003f0d000 */
[----:B------:R-:W-:-:S04]  /*3340*/  LOP3.LUT R11, R7, 0x80000000, R11, 0x48, !PT ;  /* 0x80000000070b7812 */ /* 0x000fc800078e480b */
[----:B------:R-:W-:-:S07]  /*3350*/  LOP3.LUT R19, R11, R19, RZ, 0xfc, !PT ;  /* 0x000000130b137212 */ /* 0x000fce00078efcff */
[----:B------:R-:W-:Y:S05]  /*3360*/  @!P0 BRA `(.L_x_35) ;  /* 0x00000000007c8947 */ /* 0x000fea0003800000 */
[----:B------:R-:W-:Y:S02]  /*3370*/  IMAD.MOV R7, RZ, RZ, -R20 ;  /* 0x000000ffff077224 */ /* 0x000fe400078e0a14 */
[----:B------:R-:W-:-:S06]  /*3380*/  IMAD.MOV.U32 R6, RZ, RZ, RZ ;  /* 0x000000ffff067224 */ /* 0x000fcc00078e00ff */
[----:B------:R-:W-:Y:S02]  /*3390*/  DFMA R6, R16, -R6, R14 ;  /* 0x800000061006722b */ /* 0x000fe4000000000e */
[----:B------:R-:W-:-:S04]  /*33a0*/  DMUL.RP R14, R14, R18 ;  /* 0x000000120e0e7228 */ /* 0x000fc80000008000 */
[----:B------:R-:W-:-:S04]  /*33b0*/  IADD3 R6, PT, PT, -R20, -0x43300000, RZ ;  /* 0xbcd0000014067810 */ /* 0x000fc80007ffe1ff */
[----:B------:R-:W-:Y:S02]  /*33c0*/  FSETP.NEU.AND P0, PT, |R7|, R6, PT ;  /* 0x000000060700720b */ /* 0x000fe40003f0d200 */
[----:B------:R-:W-:Y:S02]  /*33d0*/  LOP3.LUT R11, R15, R11, RZ, 0x3c, !PT ;  /* 0x0000000b0f0b7212 */ /* 0x000fe400078e3cff */
[----:B------:R-:W-:Y:S02]  /*33e0*/  FSEL R16, R14, R16, !P0 ;  /* 0x000000100e107208 */ /* 0x000fe40004000000 */
[----:B------:R-:W-:Y:S01]  /*33f0*/  FSEL R17, R11, R17, !P0 ;  /* 0x000000110b117208 */ /* 0x000fe20004000000 */
[----:B------:R-:W-:Y:S06]  /*3400*/  BRA `(.L_x_35) ;  /* 0x0000000000547947 */ /* 0x000fec0003800000 */
.L_x_34:
[----:B------:R-:W-:-:S14]  /*3410*/  DSETP.NAN.AND P0, PT, R4, R4, PT ;  /* 0x000000040400722a */ /* 0x000fdc0003f08000 */
[----:B------:R-:W-:Y:S05]  /*3420*/  @P0 BRA `(.L_x_36) ;  /* 0x0000000000440947 */ /* 0x000fea0003800000 */
[----:B------:R-:W-:-:S14]  /*3430*/  DSETP.NAN.AND P0, PT, R10, R10, PT ;  /* 0x0000000a0a00722a */ /* 0x000fdc0003f08000 */
[----:B------:R-:W-:Y:S05]  /*3440*/  @P0 BRA `(.L_x_37) ;  /* 0x0000000000300947 */ /* 0x000fea0003800000 */
[----:B------:R-:W-:Y:S01]  /*3450*/  ISETP.NE.AND P0, PT, R23, R22, PT ;  /* 0x000000161700720c */ /* 0x000fe20003f05270 */
[----:B------:R-:W-:Y:S02]  /*3460*/  IMAD.MOV.U32 R16, RZ, RZ, 0x0 ;  /* 0x00000000ff107424 */ /* 0x000fe400078e00ff */
[----:B------:R-:W-:-:S10]  /*3470*/  IMAD.MOV.U32 R17, RZ, RZ, -0x80000 ;  /* 0xfff80000ff117424 */ /* 0x000fd400078e00ff */
[----:B------:R-:W-:Y:S05]  /*3480*/  @!P0 BRA `(.L_x_35) ;  /* 0x0000000000348947 */ /* 0x000fea0003800000 */
[----:B------:R-:W-:Y:S02]  /*3490*/  ISETP.NE.AND P0, PT, R23, 0x7ff00000, PT ;  /* 0x7ff000001700780c */ /* 0x000fe40003f05270 */
[----:B------:R-:W-:Y:S02]  /*34a0*/  LOP3.LUT R17, R5, 0x80000000, R11, 0x48, !PT ;  /* 0x8000000005117812 */ /* 0x000fe400078e480b */
[----:B------:R-:W-:-:S13]  /*34b0*/  ISETP.EQ.OR P0, PT, R22, RZ, !P0 ;  /* 0x000000ff1600720c */ /* 0x000fda0004702670 */
[----:B------:R-:W-:Y:S01]  /*34c0*/  @P0 LOP3.LUT R6, R17, 0x7ff00000, RZ, 0xfc, !PT ;  /* 0x7ff0000011060812 */ /* 0x000fe200078efcff */
[----:B------:R-:W-:Y:S02]  /*34d0*/  @!P0 IMAD.MOV.U32 R16, RZ, RZ, RZ ;  /* 0x000000ffff108224 */ /* 0x000fe400078e00ff */
[----:B------:R-:W-:Y:S02]  /*34e0*/  @P0 IMAD.MOV.U32 R16, RZ, RZ, RZ ;  /* 0x000000ffff100224 */ /* 0x000fe400078e00ff */
[----:B------:R-:W-:Y:S01]  /*34f0*/  @P0 IMAD.MOV.U32 R17, RZ, RZ, R6 ;  /* 0x000000ffff110224 */ /* 0x000fe200078e0006 */
[----:B------:R-:W-:Y:S06]  /*3500*/  BRA `(.L_x_35) ;  /* 0x0000000000147947 */ /* 0x000fec0003800000 */
.L_x_37:
[----:B------:R-:W-:Y:S01]  /*3510*/  LOP3.LUT R17, R11, 0x80000, RZ, 0xfc, !PT ;  /* 0x000800000b117812 */ /* 0x000fe200078efcff */
[----:B------:R-:W-:Y:S01]  /*3520*/  IMAD.MOV.U32 R16, RZ, RZ, R10 ;  /* 0x000000ffff107224 */ /* 0x000fe200078e000a */
[----:B------:R-:W-:Y:S06]  /*3530*/  BRA `(.L_x_35) ;  /* 0x0000000000087947 */ /* 0x000fec0003800000 */
.L_x_36:
[----:B------:R-:W-:Y:S01]  /*3540*/  LOP3.LUT R17, R5, 0x80000, RZ, 0xfc, !PT ;  /* 0x0008000005117812 */ /* 0x000fe200078efcff */
[----:B------:R-:W-:-:S07]  /*3550*/  IMAD.MOV.U32 R16, RZ, RZ, R4 ;  /* 0x000000ffff107224 */ /* 0x000fce00078e0004 */
.L_x_35:
[----:B------:R-:W-:Y:S02]  /*3560*/  IMAD.MOV.U32 R6, RZ, RZ, R8 ;  /* 0x000000ffff067224 */ /* 0x000fe400078e0008 */
[----:B------:R-:W-:Y:S02]  /*3570*/  IMAD.MOV.U32 R7, RZ, RZ, 0x0 ;  /* 0x00000000ff077424 */ /* 0x000fe400078e00ff */
[----:B------:R-:W-:Y:S02]  /*3580*/  IMAD.MOV.U32 R10, RZ, RZ, R16 ;  /* 0x000000ffff0a7224 */ /* 0x000fe400078e0010 */
[----:B------:R-:W-:Y:S01]  /*3590*/  IMAD.MOV.U32 R11, RZ, RZ, R17 ;  /* 0x000000ffff0b7224 */ /* 0x000fe200078e0011 */
[----:B------:R-:W-:Y:S06]  /*35a0*/  RET.REL.NODEC R6 `(_Z17kernel_init_u0_u1PdS_iidddddd) ;  /* 0xffffffc806947950 */ /* 0x000fec0003c3ffff */
        .type           $_Z17kernel_init_u0_u1PdS_iidddddd$__internal_trig_reduction_slowpathd,@function
        .size           $_Z17kernel_init_u0_u1PdS_iidddddd$__internal_trig_reduction_slowpathd,(.L_x_50 - $_Z17kernel_init_u0_u1PdS_iidddddd$__internal_trig_reduction_slowpathd)
$_Z17kernel_init_u0_u1PdS_iidddddd$__internal_trig_reduction_slowpathd:
[----:B------:R-:W-:Y:S01]  /*35b0*/  SHF.R.U32.HI R31, RZ, 0x14, R23 ;  /* 0x00000014ff1f7819 */ /* 0x000fe20000011617 */
[----:B------:R-:W-:-:S03]  /*35c0*/  IMAD.MOV.U32 R13, RZ, RZ, RZ ;  /* 0x000000ffff0d7224 */ /* 0x000fc600078e00ff */
[----:B------:R-:W-:-:S04]  /*35d0*/  LOP3.LUT R14, R31, 0x7ff, RZ, 0xc0, !PT ;  /* 0x000007ff1f0e7812 */ /* 0x000fc800078ec0ff */
[----:B------:R-:W-:-:S13]  /*35e0*/  ISETP.NE.AND P0, PT, R14, 0x7ff, PT ;  /* 0x000007ff0e00780c */ /* 0x000fda0003f05270 */
[----:B------:R-:W-:Y:S05]  /*35f0*/  @!P0 BRA `(.L_x_38) ;  /* 0x0000000800688947 */ /* 0x000fea0003800000 */
[----:B------:R-:W-:Y:S01]  /*3600*/  VIADD R14, R14, 0xfffffc00 ;  /* 0xfffffc000e0e7836 */ /* 0x000fe20000000000 */
[----:B------:R-:W-:Y:S01]  /*3610*/  BSSY.RECONVERGENT B1, `(.L_x_39) ;  /* 0x0000034000017945 */ /* 0x000fe20003800200 */
[----:B------:R-:W-:-:S03]  /*3620*/  CS2R R36, SRZ ;  /* 0x0000000000247805 */ /* 0x000fc6000001ff00 */
[----:B------:R-:W-:Y:S02]  /*3630*/  SHF.R.U32.HI R20, RZ, 0x6, R14 ;  /* 0x00000006ff147819 */ /* 0x000fe4000001160e */
[----:B------:R-:W-:Y:S02]  /*3640*/  ISETP.GE.U32.AND P0, PT, R14, 0x80, PT ;  /* 0x000000800e00780c */ /* 0x000fe40003f06070 */
[C---:B------:R-:W-:Y:S02]  /*3650*/  IADD3 R13, PT, PT, -R20.reuse, 0x13, RZ ;  /* 0x00000013140d7810 */ /* 0x040fe40007ffe1ff */
[----:B------:R-:W-:Y:S02]  /*3660*/  IADD3 R18, PT, PT, -R20, 0xf, RZ ;  /* 0x0000000f14127810 */ /* 0x000fe40007ffe1ff */
[----:B------:R-:W-:-:S04]  /*3670*/  SEL R13, R13, 0x12, P0 ;  /* 0x000000120d0d7807 */ /* 0x000fc80000000000 */
[----:B------:R-:W-:-:S13]  /*3680*/  ISETP.GE.AND P0, PT, R18, R13, PT ;  /* 0x0000000d1200720c */ /* 0x000fda0003f06270 */
[----:B------:R-:W-:Y:S05]  /*3690*/  @P0 BRA `(.L_x_40) ;  /* 0x0000000000ac0947 */ /* 0x000fea0003800000 */
[----:B------:R-:W0:Y:S01]  /*36a0*/  LDC.64 R34, c[0x0][0x358] ;  /* 0x0000d600ff227b82 */ /* 0x000e220000000a00 */
[----:B------:R-:W-:Y:S01]  /*36b0*/  IADD3 R20, PT, PT, RZ, -R20, -R13 ;  /* 0x80000014ff147210 */ /* 0x000fe20007ffe80d */
[----:B------:R-:W-:Y:S01]  /*36c0*/  BSSY.RECONVERGENT B2, `(.L_x_41) ;  /* 0x0000022000027945 */ /* 0x000fe20003800200 */
[C---:B------:R-:W-:Y:S01]  /*36d0*/  SHF.L.U64.HI R13, R12.reuse, 0xb, R23 ;  /* 0x0000000b0c0d7819 */ /* 0x040fe20000010217 */
[----:B------:R-:W-:Y:S01]  /*36e0*/  IMAD.SHL.U32 R12, R12, 0x800, RZ ;  /* 0x000008000c0c7824 */ /* 0x000fe200078e00ff */
[----:B------:R-:W-:Y:S01]  /*36f0*/  CS2R R36, SRZ ;  /* 0x0000000000247805 */ /* 0x000fe2000001ff00 */
[----:B------:R-:W-:Y:S01]  /*3700*/  IMAD.MOV.U32 R19, RZ, RZ, RZ ;  /* 0x000000ffff137224 */ /* 0x000fe200078e00ff */
[----:B------:R-:W-:-:S07]  /*3710*/  LOP3.LUT R13, R13, 0x80000000, RZ, 0xfc, !PT ;  /* 0x800000000d0d7812 */ /* 0x000fce00078efcff */
.L_x_42:
[----:B------:R-:W1:Y:S01]  /*3720*/  LDC.64 R14, c[0x4][RZ] ;  /* 0x01000000ff0e7b82 */ /* 0x000e620000000a00 */
[----:B0-----:R-:W-:Y:S02]  /*3730*/  R2UR UR4, R34 ;  /* 0x00000000220472ca */ /* 0x001fe400000e0000 */
[----:B------:R-:W-:Y:S01]  /*3740*/  R2UR UR5, R35 ;  /* 0x00000000230572ca */ /* 0x000fe200000e0000 */
[----:B-1----:R-:W-:-:S12]  /*3750*/  IMAD.WIDE R16, R18, 0x8, R14 ;  /* 0x0000000812107825 */ /* 0x002fd800078e020e */
[----:B------:R-:W2:Y:S01]  /*3760*/  LDG.E.64.CONSTANT R16, desc[UR4][R16.64] ;  /* 0x0000000410107981 */ /* 0x000ea2000c1e9b00 */
[----:B------:R-:W-:Y:S02]  /*3770*/  VIADD R20, R20, 0x1 ;  /* 0x0000000114147836 */ /* 0x000fe40000000000 */
[C---:B------:R-:W-:Y:S02]  /*3780*/  IMAD R21, R19.reuse, 0x8, R1 ;  /* 0x0000000813157824 */ /* 0x040fe400078e0201 */
[----:B------:R-:W-:Y:S02]  /*3790*/  VIADD R19, R19, 0x1 ;  /* 0x0000000113137836 */ /* 0x000fe40000000000 */
[----:B------:R-:W-:Y:S02]  /*37a0*/  VIADD R18, R18, 0x1 ;  /* 0x0000000112127836 */ /* 0x000fe40000000000 */
[----:B--2---:R-:W-:-:S04]  /*37b0*/  IMAD.WIDE.U32 R36, P3, R16, R12, R36 ;  /* 0x0000000c10247225 */ /* 0x004fc80007860024 */
[----:B------:R-:W-:Y:S02]  /*37c0*/  IMAD R15, R16, R13, RZ ;  /* 0x0000000d100f7224 */ /* 0x000fe400078e02ff */
[----:B------:R-:W-:-:S03]  /*37d0*/  IMAD R14, R17, R12, RZ ;  /* 0x0000000c110e7224 */ /* 0x000fc600078e02ff */
[----:B------:R-:W-:-:S04]  /*37e0*/  IADD3 R15, P0, PT, R15, R37, RZ ;  /* 0x000000250f0f7210 */ /* 0x000fc80007f1e0ff */
[----:B------:R-:W-:Y:S01]  /*37f0*/  IADD3 R37, P1, PT, R14, R15, RZ ;  /* 0x0000000f0e257210 */ /* 0x000fe20007f3e0ff */
[----:B------:R-:W-:-:S04]  /*3800*/  IMAD.HI.U32 R15, R16, R13, RZ ;  /* 0x0000000d100f7227 */ /* 0x000fc800078e00ff */
[C---:B------:R-:W-:Y:S01]  /*3810*/  IMAD.HI.U32 R14, R17.reuse, R12, RZ ;  /* 0x0000000c110e7227 */ /* 0x040fe200078e00ff */
[----:B------:R0:W-:Y:S03]  /*3820*/  STL.64 [R21], R36 ;  /* 0x0000002415007387 */ /* 0x0001e60000100a00 */
[----:B------:R-:W-:Y:S02]  /*3830*/  IMAD.X R15, RZ, RZ, R15, P3 ;  /* 0x000000ffff0f7224 */ /* 0x000fe400018e060f */
[----:B------:R-:W-:-:S03]  /*3840*/  IMAD.HI.U32 R16, R17, R13, RZ ;  /* 0x0000000d11107227 */ /* 0x000fc600078e00ff */
[----:B------:R-:W-:Y:S01]  /*3850*/  IADD3.X R14, P0, PT, R14, R15, RZ, P0, !PT ;  /* 0x0000000f0e0e7210 */ /* 0x000fe2000071e4ff */
[----:B------:R-:W-:-:S04]  /*3860*/  IMAD R17, R17, R13, RZ ;  /* 0x0000000d11117224 */ /* 0x000fc800078e02ff */
[----:B------:R-:W-:Y:S01]  /*3870*/  IMAD.X R15, RZ, RZ, R16, P0 ;  /* 0x000000ffff0f7224 */ /* 0x000fe200000e0610 */
[----:B------:R-:W-:Y:S02]  /*3880*/  ISETP.NE.AND P0, PT, R20, -0xf, PT ;  /* 0xfffffff11400780c */ /* 0x000fe40003f05270 */
[----:B------:R-:W-:-:S05]  /*3890*/  IADD3.X R14, P1, PT, R17, R14, RZ, P1, !PT ;  /* 0x0000000e110e7210 */ /* 0x000fca0000f3e4ff */
[----:B------:R-:W-:Y:S02]  /*38a0*/  IMAD.X R15, RZ, RZ, R15, P1 ;  /* 0x000000ffff0f7224 */ /* 0x000fe400008e060f */
[----:B0-----:R-:W-:Y:S02]  /*38b0*/  IMAD.MOV.U32 R36, RZ, RZ, R14 ;  /* 0x000000ffff247224 */ /* 0x001fe400078e000e */
[----:B------:R-:W-:Y:S02]  /*38c0*/  IMAD.MOV.U32 R37, RZ, RZ, R15 ;  /* 0x000000ffff257224 */ /* 0x000fe400078e000f */
[----:B------:R-:W-:Y:S05]  /*38d0*/  @P0 BRA `(.L_x_42) ;  /* 0xfffffffc00900947 */ /* 0x000fea000383ffff */
[----:B------:R-:W-:Y:S05]  /*38e0*/  BSYNC.RECONVERGENT B2 ;  /* 0x0000000000027941 */ /* 0x000fea0003800200 */
.L_x_41:
[----:B------:R-:W-:-:S05]  /*38f0*/  LOP3.LUT R13, R31, 0x7ff, RZ, 0xc0, !PT ;  /* 0x000007ff1f0d7812 */ /* 0x000fca00078ec0ff */
[----:B------:R-:W-:-:S05]  /*3900*/  VIADD R13, R13, 0xfffffc00 ;  /* 0xfffffc000d0d7836 */ /* 0x000fca0000000000 */
[----:B------:R-:W-:Y:S02]  /*3910*/  SHF.R.U32.HI R12, RZ, 0x6, R13 ;  /* 0x00000006ff0c7819 */ /* 0x000fe4000001160d */
[----:B------:R-:W-:Y:S02]  /*3920*/  ISETP.GE.U32.AND P0, PT, R13, 0x80, PT ;  /* 0x000000800d00780c */ /* 0x000fe40003f06070 */
[----:B------:R-:W-:-:S04]  /*3930*/  IADD3 R12, PT, PT, -R12, 0x13, RZ ;  /* 0x000000130c0c7810 */ /* 0x000fc80007ffe1ff */
[----:B------:R-:W-:-:S07]  /*3940*/  SEL R18, R12, 0x12, P0 ;  /* 0x000000120c127807 */ /* 0x000fce0000000000 */
.L_x_40:
[----:B------:R-:W-:Y:S05]  /*3950*/  BSYNC.RECONVERGENT B1 ;  /* 0x0000000000017941 */ /* 0x000fea0003800200 */
.L_x_39:
[C---:B------:R-:W-:Y:S02]  /*3960*/  LOP3.LUT R12, R31.reuse, 0x7ff, RZ, 0xc0, !PT ;  /* 0x000007ff1f0c7812 */ /* 0x040fe400078ec0ff */
[----:B------:R-:W-:-:S03]  /*3970*/  LOP3.LUT P0, R31, R31, 0x3f, RZ, 0xc0, !PT ;  /* 0x0000003f1f1f7812 */ /* 0x000fc6000780c0ff */
[----:B------:R-:W-:-:S05]  /*3980*/  VIADD R12, R12, 0xfffffc00 ;  /* 0xfffffc000c0c7836 */ /* 0x000fca0000000000 */
[----:B------:R-:W-:-:S05]  /*3990*/  SHF.R.U32.HI R13, RZ, 0x6, R12 ;  /* 0x00000006ff0d7819 */ /* 0x000fca000001160c */
[----:B------:R-:W-:-:S04]  /*39a0*/  IMAD.IADD R18, R13, 0x1, R18 ;  /* 0x000000010d127824 */ /* 0x000fc800078e0212 */
[----:B------:R-:W-:-:S05]  /*39b0*/  IMAD.U32 R35, R18, 0x8, R1 ;  /* 0x0000000812237824 */ /* 0x000fca00078e0001 */
[----:B------:R0:W-:Y:S04]  /*39c0*/  STL.64 [R35+-0x78], R36 ;  /* 0xffff882423007387 */ /* 0x0001e80000100a00 */
[----:B------:R-:W2:Y:S04]  /*39d0*/  @P0 LDL.64 R16, [R1+0x8] ;  /* 0x0000080001100983 */ /* 0x000ea80000100a00 */
[----:B------:R-:W3:Y:S04]  /*39e0*/  LDL.64 R14, [R1+0x10] ;  /* 0x00001000010e7983 */ /* 0x000ee80000100a00 */
[----:B------:R-:W4:Y:S01]  /*39f0*/  LDL.64 R12, [R1+0x18] ;  /* 0x00001800010c7983 */ /* 0x000f220000100a00 */
[----:B------:R-:W-:Y:S01]  /*3a00*/  BSSY.RECONVERGENT B1, `(.L_x_43) ;  /* 0x0000035000017945 */ /* 0x000fe20003800200 */
[----:B--2---:R-:W-:-:S02]  /*3a10*/  @P0 SHF.R.U64 R21, R16, 0x1, R17 ;  /* 0x0000000110150819 */ /* 0x004fc40000001211 */
[----:B------:R-:W-:Y:S02]  /*3a20*/  @P0 SHF.R.U32.HI R33, RZ, 0x1, R17 ;  /* 0x00000001ff210819 */ /* 0x000fe40000011611 */
[----:B------:R-:W-:Y:S02]  /*3a30*/  @P0 LOP3.LUT R16, R31, 0x3f, RZ, 0x3c, !PT ;  /* 0x0000003f1f100812 */ /* 0x000fe400078e3cff */
[C---:B---3--:R-:W-:Y:S02]  /*3a40*/  @P0 SHF.L.U32 R20, R14.reuse, R31, RZ ;  /* 0x0000001f0e140219 */ /* 0x048fe400000006ff */
[----:B------:R-:W-:Y:S02]  /*3a50*/  @P0 SHF.R.U64 R21, R21, R16, R33 ;  /* 0x0000001015150219 */ /* 0x000fe40000001221 */
[--C-:B------:R-:W-:Y:S02]  /*3a60*/  @P0 SHF.R.U32.HI R17, RZ, 0x1, R15.reuse ;  /* 0x00000001ff110819 */ /* 0x100fe4000001160f */
[----:B------:R-:W-:-:S02]  /*3a70*/  @P0 SHF.R.U64 R18, R14, 0x1, R15 ;  /* 0x000000010e120819 */ /* 0x000fc4000000120f */
[----:B------:R-:W-:Y:S02]  /*3a80*/  @P0 SHF.L.U64.HI R19, R14, R31, R15 ;  /* 0x0000001f0e130219 */ /* 0x000fe4000001020f */
[-C--:B------:R-:W-:Y:S02]  /*3a90*/  @P0 SHF.R.U32.HI R30, RZ, R16.reuse, R33 ;  /* 0x00000010ff1e0219 */ /* 0x080fe40000011621 */
[----:B------:R-:W-:Y:S02]  /*3aa0*/  @P0 LOP3.LUT R14, R20, R21, RZ, 0xfc, !PT ;  /* 0x00000015140e0212 */ /* 0x000fe400078efcff */
[----:B----4-:R-:W-:Y:S02]  /*3ab0*/  @P0 SHF.L.U32 R22, R12, R31, RZ ;  /* 0x0000001f0c160219 */ /* 0x010fe400000006ff */
[----:B------:R-:W-:Y:S02]  /*3ac0*/  @P0 SHF.R.U64 R33, R18, R16, R17 ;  /* 0x0000001012210219 */ /* 0x000fe40000001211 */
[----:B------:R-:W-:-:S02]  /*3ad0*/  @P0 LOP3.LUT R15, R19, R30, RZ, 0xfc, !PT ;  /* 0x0000001e130f0212 */ /* 0x000fc400078efcff */
[----:B------:R-:W-:Y:S01]  /*3ae0*/  @P0 SHF.R.U32.HI R16, RZ, R16, R17 ;  /* 0x00000010ff100219 */ /* 0x000fe20000011611 */
[----:B------:R-:W-:Y:S01]  /*3af0*/  IMAD.SHL.U32 R17, R14, 0x4, RZ ;  /* 0x000000040e117824 */ /* 0x000fe200078e00ff */
[----:B------:R-:W-:Y:S02]  /*3b00*/  @P0 SHF.L.U64.HI R31, R12, R31, R13 ;  /* 0x0000001f0c1f0219 */ /* 0x000fe4000001020d */
[----:B------:R-:W-:Y:S02]  /*3b10*/  @P0 LOP3.LUT R12, R22, R33, RZ, 0xfc, !PT ;  /* 0x00000021160c0212 */ /* 0x000fe400078efcff */
[----:B------:R-:W-:Y:S02]  /*3b20*/  SHF.L.U64.HI R14, R14, 0x2, R15 ;  /* 0x000000020e0e7819 */ /* 0x000fe4000001020f */
[----:B------:R-:W-:Y:S02]  /*3b30*/  @P0 LOP3.LUT R13, R31, R16, RZ, 0xfc, !PT ;  /* 0x000000101f0d0212 */ /* 0x000fe400078efcff */
[----:B------:R-:W-:-:S02]  /*3b40*/  SHF.L.W.U32.HI R15, R15, 0x2, R12 ;  /* 0x000000020f0f7819 */ /* 0x000fc40000010e0c */
[----:B------:R-:W-:Y:S02]  /*3b50*/  IADD3 RZ, P0, PT, RZ, -R17, RZ ;  /* 0x80000011ffff7210 */ /* 0x000fe40007f1e0ff */
[----:B------:R-:W-:Y:S02]  /*3b60*/  LOP3.LUT R19, RZ, R14, RZ, 0x33, !PT ;  /* 0x0000000eff137212 */ /* 0x000fe400078e33ff */
[----:B------:R-:W-:Y:S02]  /*3b70*/  SHF.L.W.U32.HI R16, R12, 0x2, R13 ;  /* 0x000000020c107819 */ /* 0x000fe40000010e0d */
[----:B------:R-:W-:Y:S02]  /*3b80*/  LOP3.LUT R18, RZ, R15, RZ, 0x33, !PT ;  /* 0x0000000fff127212 */ /* 0x000fe400078e33ff */
[----:B------:R-:W-:Y:S02]  /*3b90*/  IADD3.X R19, P0, PT, RZ, R19, RZ, P0, !PT ;  /* 0x00000013ff137210 */ /* 0x000fe4000071e4ff */
[----:B------:R-:W-:-:S02]  /*3ba0*/  LOP3.LUT R21, RZ, R16, RZ, 0x33, !PT ;  /* 0x00000010ff157212 */ /* 0x000fc400078e33ff */
[----:B------:R-:W-:Y:S02]  /*3bb0*/  IADD3.X R18, P1, PT, RZ, R18, RZ, P0, !PT ;  /* 0x00000012ff127210 */ /* 0x000fe4000073e4ff */
[----:B------:R-:W-:-:S03]  /*3bc0*/  ISETP.GT.U32.AND P3, PT, R15, -0x1, PT ;  /* 0xffffffff0f00780c */ /* 0x000fc60003f64070 */
[----:B------:R-:W-:Y:S01]  /*3bd0*/  IMAD.X R21, RZ, RZ, R21, P1 ;  /* 0x000000ffff157224 */ /* 0x000fe200008e0615 */
[----:B------:R-:W-:-:S04]  /*3be0*/  ISETP.GT.AND.EX P0, PT, R16, -0x1, PT, P3 ;  /* 0xffffffff1000780c */ /* 0x000fc80003f04330 */
[----:B------:R-:W-:Y:S02]  /*3bf0*/  SEL R12, R16, R21, P0 ;  /* 0x00000015100c7207 */ /* 0x000fe40000000000 */
[----:B------:R-:W-:Y:S02]  /*3c00*/  SEL R15, R15, R18, P0 ;  /* 0x000000120f0f7207 */ /* 0x000fe40000000000 */
[----:B------:R-:W-:Y:S02]  /*3c10*/  ISETP.NE.U32.AND P1, PT, R12, RZ, PT ;  /* 0x000000ff0c00720c */ /* 0x000fe40003f25070 */
[----:B------:R-:W-:Y:S02]  /*3c20*/  SEL R14, R14, R19, P0 ;  /* 0x000000130e0e7207 */ /* 0x000fe40000000000 */
[----:B------:R-:W-:Y:S01]  /*3c30*/  SEL R21, R15, R12, !P1 ;  /* 0x0000000c0f157207 */ /* 0x000fe20004800000 */
[----:B------:R-:W-:-:S03]  /*3c40*/  @!P0 IMAD.MOV R17, RZ, RZ, -R17 ;  /* 0x000000ffff118224 */ /* 0x000fc600078e0a11 */
[----:B------:R-:W1:Y:S02]  /*3c50*/  FLO.U32 R18, R21 ;  /* 0x0000001500127300 */ /* 0x000e6400000e0000 */
[C---:B-1----:R-:W-:Y:S02]  /*3c60*/  IADD3 R20, PT, PT, -R18.reuse, 0x1f, RZ ;  /* 0x0000001f12147810 */ /* 0x042fe40007ffe1ff */
[----:B------:R-:W-:-:S03]  /*3c70*/  IADD3 R18, PT, PT, -R18, 0x3f, RZ ;  /* 0x0000003f12127810 */ /* 0x000fc60007ffe1ff */
[----:B------:R-:W-:-:S05]  /*3c80*/  @P1 IMAD.MOV R18, RZ, RZ, R20 ;  /* 0x000000ffff121224 */ /* 0x000fca00078e0214 */
[----:B------:R-:W-:-:S13]  /*3c90*/  ISETP.NE.AND P1, PT, R18, RZ, PT ;  /* 0x000000ff1200720c */ /* 0x000fda0003f25270 */
[----:B0-----:R-:W-:Y:S05]  /*3ca0*/  @!P1 BRA `(.L_x_44) ;  /* 0x0000000000289947 */ /* 0x001fea0003800000 */
[C---:B------:R-:W-:Y:S02]  /*3cb0*/  LOP3.LUT R20, R18.reuse, 0x3f, RZ, 0xc0, !PT ;  /* 0x0000003f12147812 */ /* 0x040fe400078ec0ff */
[--C-:B------:R-:W-:Y:S02]  /*3cc0*/  SHF.R.U64 R17, R17, 0x1, R14.reuse ;  /* 0x0000000111117819 */ /* 0x100fe4000000120e */
[----:B------:R-:W-:Y:S02]  /*3cd0*/  SHF.R.U32.HI R14, RZ, 0x1, R14 ;  /* 0x00000001ff0e7819 */ /* 0x000fe4000001160e */
[----:B------:R-:W-:Y:S02]  /*3ce0*/  LOP3.LUT R19, R18, 0x3f, RZ, 0xc, !PT ;  /* 0x0000003f12137812 */ /* 0x000fe400078e0cff */
[CC--:B------:R-:W-:Y:S02]  /*3cf0*/  SHF.L.U64.HI R12, R15.reuse, R20.reuse, R12 ;  /* 0x000000140f0c7219 */ /* 0x0c0fe4000001020c */
[----:B------:R-:W-:-:S02]  /*3d00*/  SHF.L.U32 R15, R15, R20, RZ ;  /* 0x000000140f0f7219 */ /* 0x000fc400000006ff */
[-CC-:B------:R-:W-:Y:S02]  /*3d10*/  SHF.R.U64 R20, R17, R19.reuse, R14.reuse ;  /* 0x0000001311147219 */ /* 0x180fe4000000120e */
[----:B------:R-:W-:Y:S02]  /*3d20*/  SHF.R.U32.HI R19, RZ, R19, R14 ;  /* 0x00000013ff137219 */ /* 0x000fe4000001160e */
[----:B------:R-:W-:Y:S02]  /*3d30*/  LOP3.LUT R15, R15, R20, RZ, 0xfc, !PT ;  /* 0x000000140f0f7212 */ /* 0x000fe400078efcff */
[----:B------:R-:W-:-:S07]  /*3d40*/  LOP3.LUT R12, R12, R19, RZ, 0xfc, !PT ;  /* 0x000000130c0c7212 */ /* 0x000fce00078efcff */
.L_x_44:
[----:B------:R-:W-:Y:S05]  /*3d50*/  BSYNC.RECONVERGENT B1 ;  /* 0x0000000000017941 */ /* 0x000fea0003800200 */
.L_x_43:
[----:B------:R-:W-:Y:S01]  /*3d60*/  IMAD.WIDE.U32 R30, R15, 0x2168c235, RZ ;  /* 0x2168c2350f1e7825 */ /* 0x000fe200078e00ff */
[----:B------:R-:W-:-:S03]  /*3d70*/  SHF.R.U32.HI R13, RZ, 0x1e, R13 ;  /* 0x0000001eff0d7819 */ /* 0x000fc6000001160d */
[----:B------:R-:W-:Y:S01]  /*3d80*/  IMAD.MOV.U32 R20, RZ, RZ, R31 ;  /* 0x000000ffff147224 */ /* 0x000fe200078e001f */
[----:B------:R-:W-:Y:S01]  /*3d90*/  IADD3 RZ, P1, PT, R30, R30, RZ ;  /* 0x0000001e1eff7210 */ /* 0x000fe20007f3e0ff */
[----:B------:R-:W-:Y:S01]  /*3da0*/  IMAD.MOV.U32 R21, RZ, RZ, RZ ;  /* 0x000000ffff157224 */ /* 0x000fe200078e00ff */
[----:B------:R-:W-:Y:S01]  /*3db0*/  LEA.HI R13, R16, R13, RZ, 0x1 ;  /* 0x0000000d100d7211 */ /* 0x000fe200078f08ff */
[----:B------:R-:W-:-:S04]  /*3dc0*/  IMAD.HI.U32 R14, R12, -0x36f0255e, RZ ;  /* 0xc90fdaa20c0e7827 */ /* 0x000fc800078e00ff */
[----:B------:R-:W-:-:S04]  /*3dd0*/  IMAD.WIDE.U32 R20, R15, -0x36f0255e, R20 ;  /* 0xc90fdaa20f147825 */ /* 0x000fc800078e0014 */
[C---:B------:R-:W-:Y:S02]  /*3de0*/  IMAD R17, R12.reuse, -0x36f0255e, RZ ;  /* 0xc90fdaa20c117824 */ /* 0x040fe400078e02ff */
[----:B------:R-:W-:-:S04]  /*3df0*/  IMAD.WIDE.U32 R20, P3, R12, 0x2168c235, R20 ;  /* 0x2168c2350c147825 */ /* 0x000fc80007860014 */
[----:B------:R-:W-:Y:S01]  /*3e00*/  IMAD.X R14, RZ, RZ, R14, P3 ;  /* 0x000000ffff0e7224 */ /* 0x000fe200018e060e */
[----:B------:R-:W-:Y:S02]  /*3e10*/  IADD3 R17, P3, PT, R17, R21, RZ ;  /* 0x0000001511117210 */ /* 0x000fe40007f7e0ff */
[----:B------:R-:W-:Y:S02]  /*3e20*/  IADD3.X RZ, P1, PT, R20, R20, RZ, P1, !PT ;  /* 0x0000001414ff7210 */ /* 0x000fe40000f3e4ff */
[C---:B------:R-:W-:Y:S01]  /*3e30*/  ISETP.GT.U32.AND P4, PT, R17.reuse, RZ, PT ;  /* 0x000000ff1100720c */ /* 0x040fe20003f84070 */
[----:B------:R-:W-:Y:S01]  /*3e40*/  IMAD.X R15, RZ, RZ, R14, P3 ;  /* 0x000000ffff0f7224 */ /* 0x000fe200018e060e */
[----:B------:R-:W-:-:S04]  /*3e50*/  IADD3.X R14, P3, PT, R17, R17, RZ, P1, !PT ;  /* 0x00000011110e7210 */ /* 0x000fc80000f7e4ff */
[C---:B------:R-:W-:Y:S01]  /*3e60*/  ISETP.GT.AND.EX P1, PT, R15.reuse, RZ, PT, P4 ;  /* 0x000000ff0f00720c */ /* 0x040fe20003f24340 */
[----:B------:R-:W-:-:S03]  /*3e70*/  IMAD.X R12, R15, 0x1, R15, P3 ;  /* 0x000000010f0c7824 */ /* 0x000fc600018e060f */
[----:B------:R-:W-:Y:S02]  /*3e80*/  SEL R14, R14, R17, P1 ;  /* 0x000000110e0e7207 */ /* 0x000fe40000800000 */
[----:B------:R-:W-:Y:S02]  /*3e90*/  SEL R12, R12, R15, P1 ;  /* 0x0000000f0c0c7207 */ /* 0x000fe40000800000 */
[----:B------:R-:W-:-:S05]  /*3ea0*/  IADD3 R15, P3, PT, R14, 0x1, RZ ;  /* 0x000000010e0f7810 */ /* 0x000fca0007f7e0ff */
[----:B------:R-:W-:-:S05]  /*3eb0*/  IMAD.X R12, RZ, RZ, R12, P3 ;  /* 0x000000ffff0c7224 */ /* 0x000fca00018e060c */
[----:B------:R-:W-:-:S04]  /*3ec0*/  SHF.R.U64 R15, R15, 0xa, R12 ;  /* 0x0000000a0f0f7819 */ /* 0x000fc8000000120c */
[----:B------:R-:W-:Y:S02]  /*3ed0*/  IADD3 R17, P3, PT, R15, 0x1, RZ ;  /* 0x000000010f117810 */ /* 0x000fe40007f7e0ff */
[----:B------:R-:W-:Y:S02]  /*3ee0*/  SEL R15, RZ, 0xffffffff, !P1 ;  /* 0xffffffffff0f7807 */ /* 0x000fe40004800000 */
[----:B------:R-:W-:Y:S02]  /*3ef0*/  LEA.HI.X R12, R12, RZ, RZ, 0x16, P3 ;  /* 0x000000ff0c0c7211 */ /* 0x000fe400018fb4ff */
[----:B------:R-:W-:Y:S01]  /*3f00*/  LOP3.LUT P1, R23, R23, 0x80000000, RZ, 0xc0, !PT ;  /* 0x8000000017177812 */ /* 0x000fe2000782c0ff */
[----:B------:R-:W-:Y:S01]  /*3f10*/  IMAD.IADD R15, R15, 0x1, -R18 ;  /* 0x000000010f0f7824 */ /* 0x000fe200078e0a12 */
[--C-:B------:R-:W-:Y:S02]  /*3f20*/  SHF.R.U64 R17, R17, 0x1, R12.reuse ;  /* 0x0000000111117819 */ /* 0x100fe4000000120c */
[----:B------:R-:W-:Y:S01]  /*3f30*/  SHF.R.U32.HI R14, RZ, 0x1, R12 ;  /* 0x00000001ff0e7819 */ /* 0x000fe2000001160c */
[----:B------:R-:W-:Y:S01]  /*3f40*/  IMAD.SHL.U32 R15, R15, 0x100000, RZ ;  /* 0x001000000f0f7824 */ /* 0x000fe200078e00ff */
[----:B------:R-:W-:-:S02]  /*3f50*/  IADD3 R12, P3, P4, RZ, RZ, R17 ;  /* 0x000000ffff0c7210 */ /* 0x000fc40007c7e011 */
[----:B------:R-:W-:Y:S02]  /*3f60*/  @!P0 LOP3.LUT R23, R23, 0x80000000, RZ, 0x3c, !PT ;  /* 0x8000000017178812 */ /* 0x000fe400078e3cff */
[----:B------:R-:W-:-:S03]  /*3f70*/  IADD3.X R14, PT, PT, R15, 0x3fe00000, R14, P3, P4 ;  /* 0x3fe000000f0e7810 */ /* 0x000fc60001fe840e */
[----:B------:R-:W-:Y:S01]  /*3f80*/  @P1 IMAD.MOV R13, RZ, RZ, -R13 ;  /* 0x000000ffff0d1224 */ /* 0x000fe200078e0a0d */
[----:B------:R-:W-:-:S07]  /*3f90*/  LOP3.LUT R23, R14, R23, RZ, 0xfc, !PT ;  /* 0x000000170e177212 */ /* 0x000fce00078efcff */
.L_x_38:
[----:B------:R-:W-:Y:S02]  /*3fa0*/  IMAD.MOV.U32 R33, RZ, RZ, 0x0 ;  /* 0x00000000ff217424 */ /* 0x000fe400078e00ff */
[----:B------:R-:W-:Y:S02]  /*3fb0*/  IMAD.MOV.U32 R22, RZ, RZ, R12 ;  /* 0x000000ffff167224 */ /* 0x000fe400078e000c */
[----:B------:R-:W-:Y:S05]  /*3fc0*/  RET.REL.NODEC R32 `(_Z17kernel_init_u0_u1PdS_iidddddd) ;  /* 0xffffffc0200c7950 */ /* 0x000fea0003c3ffff */
.L_x_45:
        /* <DEDUP_REMOVED lines=11> */
.L_x_50:


//--------------------- .text._Z24kernel_set_zero_boundaryPdii --------------------------
	.section	.text._Z24kernel_set_zero_boundaryPdii,"ax",@progbits
	.align	128
        .global         _Z24kernel_set_zero_boundaryPdii
        .type           _Z24kernel_set_zero_boundaryPdii,@function
        .size           _Z24kernel_set_zero_boundaryPdii,(.L_x_53 - _Z24kernel_set_zero_boundaryPdii)
        .other          _Z24kernel_set_zero_boundaryPdii,@"STO_CUDA_ENTRY STV_DEFAULT"
_Z24kernel_set_zero_boundaryPdii:
.text._Z24kernel_set_zero_boundaryPdii:
[----:B------:R-:W-:Y:S01]  /*0000*/  LDC R1, c[0x0][0x37c] ;  /* 0x0000df00ff017b82 */ /* 0x000fe20000000800 */
[----:B------:R-:W0:Y:S07]  /*0010*/  S2R R2, SR_TID.Y ;  /* 0x0000000000027919 */ /* 0x000e2e0000002200 */
[----:B------:R-:W1:Y:S01]  /*0020*/  LDC R0, c[0x0][0x360] ;  /* 0x0000d800ff007b82 */ /* 0x000e620000000800 */
[----:B------:R-:W2:Y:S01]  /*0030*/  LDCU.64 UR6, c[0x0][0x388] ;  /* 0x00007100ff0677ac */ /* 0x000ea20008000a00 */
[----:B------:R-:W1:Y:S06]  /*0040*/  S2R R3, SR_TID.X ;  /* 0x0000000000037919 */ /* 0x000e6c0000002100 */
[----:B------:R-:W0:Y:S08]  /*0050*/  S2UR UR5, SR_CTAID.Y ;  /* 0x00000000000579c3 */ /* 0x000e300000002600 */
[----:B------:R-:W0:Y:S08]  /*0060*/  LDC R5, c[0x0][0x364] ;  /* 0x0000d900ff057b82 */ /* 0x000e300000000800 */
[----:B------:R-:W1:Y:S01]  /*0070*/  S2UR UR4, SR_CTAID.X ;  /* 0x00000000000479c3 */ /* 0x000e620000002500 */
[----:B0-----:R-:W-:-:S05]  /*0080*/  IMAD R5, R5, UR5, R2 ;  /* 0x0000000505057c24 */ /* 0x001fca000f8e0202 */
[----:B--2---:R-:W-:Y:S01]  /*0090*/  ISETP.GE.AND P0, PT, R5, UR7, PT ;  /* 0x0000000705007c0c */ /* 0x004fe2000bf06270 */
[----:B-1----:R-:W-:-:S05]  /*00a0*/  IMAD R0, R0, UR4, R3 ;  /* 0x0000000400007c24 */ /* 0x002fca000f8e0203 */
[----:B------:R-:W-:-:S13]  /*00b0*/  ISETP.GE.OR P0, PT, R0, UR6, P0 ;  /* 0x0000000600007c0c */ /* 0x000fda0008706670 */
[----:B------:R-:W-:Y:S05]  /*00c0*/  @P0 EXIT ;  /* 0x000000000000094d */ /* 0x000fea0003800000 */
[----:B------:R-:W-:-:S06]  /*00d0*/  UIADD3 UR4, UPT, UPT, UR6, -0x1, URZ ;  /* 0xffffffff06047890 */ /* 0x000fcc000fffe0ff */
[----:B------:R-:W-:Y:S01]  /*00e0*/  ISETP.NE.AND P0, PT, R0, UR4, PT ;  /* 0x0000000400007c0c */ /* 0x000fe2000bf05270 */
[----:B------:R-:W-:-:S03]  /*00f0*/  UIADD3 UR4, UPT, UPT, UR7, -0x1, URZ ;  /* 0xffffffff07047890 */ /* 0x000fc6000fffe0ff */
[----:B------:R-:W-:-:S03]  /*0100*/  ISETP.NE.AND P0, PT, R0, RZ, P0 ;  /* 0x000000ff0000720c */ /* 0x000fc60000705270 */
[C---:B------:R-:W-:Y:S02]  /*0110*/  ISETP.NE.AND P1, PT, R5.reuse, UR4, PT ;  /* 0x0000000405007c0c */ /* 0x040fe4000bf25270 */
[----:B------:R-:W-:-:S03]  /*0120*/  ISETP.NE.AND P0, PT, R5, RZ, P0 ;  /* 0x000000ff0500720c */ /* 0x000fc60000705270 */
[----:B------:R-:W0:Y:S10]  /*0130*/  LDCU.64 UR4, c[0x0][0x358] ;  /* 0x00006b00ff0477ac */ /* 0x000e340008000a00 */
[----:B0-----:R-:W-:Y:S05]  /*0140*/  @P0 EXIT P1 ;  /* 0x000000000000094d */ /* 0x001fea0000800000 */
[----:B------:R-:W0:Y:S01]  /*0150*/  LDC.64 R2, c[0x0][0x380] ;  /* 0x0000e000ff027b82 */ /* 0x000e220000000a00 */
[----:B------:R-:W-:-:S04]  /*0160*/  IMAD R5, R5, UR6, R0 ;  /* 0x0000000605057c24 */ /* 0x000fc8000f8e0200 */
[----:B0-----:R-:W-:-:S05]  /*0170*/  IMAD.WIDE R2, R5, 0x8, R2 ;  /* 0x0000000805027825 */ /* 0x001fca00078e0202 */
[----:B------:R-:W-:Y:S01]  /*0180*/  STG.E.64 desc[UR4][R2.64], RZ ;  /* 0x000000ff02007986 */ /* 0x000fe2000c101b04 */
[----:B------:R-:W-:Y:S05]  /*0190*/  EXIT ;  /* 0x000000000000794d */ /* 0x000fea0003800000 */
.L_x_46:
        /* <DEDUP_REMOVED lines=14> */
.L_x_53:


//--------------------- .nv.global.init           --------------------------
	.section	.nv.global.init,"aw",@progbits
	.align	16
.nv.global.init:
	.type		__cudart_sin_cos_coeffs,@object
	.size		__cudart_sin_cos_coeffs,(__cudart_i2opi_d - __cudart_sin_cos_coeffs)
__cudart_sin_cos_coeffs:
        /*0000*/ 	.byte	0x46, 0xd2, 0xb0, 0x2c, 0xf1, 0xe5, 0x5a, 0xbe, 0x92, 0xe3, 0xac, 0x69, 0xe3, 0x1d, 0xc7, 0x3e
        /*0010*/ 	.byte	0xa1, 0x62, 0xdb, 0x19, 0xa0, 0x01, 0x2a, 0xbf, 0x18, 0x08, 0x11, 0x11, 0x11, 0x11, 0x81, 0x3f
        /*0020*/ 	.byte	0x54, 0x55, 0x55, 0x55, 0x55, 0x55, 0xc5, 0xbf, 0x00, 0x00, 0x00, 0x00, 0x00, 0x00, 0x00, 0x00
        /*0030*/ 	.byte	0x00, 0x00, 0x00, 0x00, 0x00, 0x00, 0x00, 0x00, 0x64, 0x81, 0xfd, 0x20, 0x83, 0xff, 0xa8, 0xbd
        /*0040*/ 	.byte	0x28, 0x85, 0xef, 0xc1, 0xa7, 0xee, 0x21, 0x3e, 0xd9, 0xe6, 0x06, 0x8e, 0x4f, 0x7e, 0x92, 0xbe
        /*0050*/ 	.byte	0xe9, 0xbc, 0xdd, 0x19, 0xa0, 0x01, 0xfa, 0x3e, 0x47, 0x5d, 0xc1, 0x16, 0x6c, 0xc1, 0x56, 0xbf
        /*0060*/ 	.byte	0x51, 0x55, 0x55, 0x55, 0x55, 0x55, 0xa5, 0x3f, 0x00, 0x00, 0x00, 0x00, 0x00, 0x00, 0xe0, 0xbf
        /*0070*/ 	.byte	0x00, 0x00, 0x00, 0x00, 0x00, 0x00, 0xf0, 0x3f, 0x00, 0x00, 0x00, 0x00, 0x00, 0x00, 0x00, 0x00
	.type		__cudart_i2opi_d,@object
	.size		__cudart_i2opi_d,(.L_0 - __cudart_i2opi_d)
__cudart_i2opi_d:
        /* <DEDUP_REMOVED lines=9> */
.L_0:


//--------------------- .nv.shared.reserved.0     --------------------------
	.section	.nv.shared.reserved.0,"aw",@nobits
	.weak		__nv_reservedSMEM_offset_0_alias
	.size		__nv_reservedSMEM_offset_0_alias, 0, 64
	.other		__nv_reservedSMEM_offset_0_alias,@"STO_CUDA_RESERVED_SHARED STV_DEFAULT"
__nv_reservedSMEM_offset_0_alias:
	.zero		0
	.zero		64


//--------------------- .nv.constant0._Z20kernel_leapfrog_stepPdPKdS1_iidddd --------------------------
	.section	.nv.constant0._Z20kernel_leapfrog_stepPdPKdS1_iidddd,"a",@progbits
	.sectionflags	@""
	.align	4
.nv.constant0._Z20kernel_leapfrog_stepPdPKdS1_iidddd:
	.zero		960


//--------------------- .nv.constant0._Z17kernel_init_u0_u1PdS_iidddddd --------------------------
	.section	.nv.constant0._Z17kernel_init_u0_u1PdS_iidddddd,"a",@progbits
	.sectionflags	@""
	.align	4
.nv.constant0._Z17kernel_init_u0_u1PdS_iidddddd:
	.zero		968


//--------------------- .nv.constant0._Z24kernel_set_zero_boundaryPdii --------------------------
	.section	.nv.constant0._Z24kernel_set_zero_boundaryPdii,"a",@progbits
	.sectionflags	@""
	.align	4
.nv.constant0._Z24kernel_set_zero_boundaryPdii:
	.zero		912


//--------------------- SYMBOLS --------------------------

	.type		.nv.reservedSmem.offset0,@object
	.size		.nv.reservedSmem.offset0,0x4
